//
// Generated by NVIDIA NVVM Compiler
//
// Compiler Build ID: CL-36424714
// Cuda compilation tools, release 13.0, V13.0.88
// Based on NVVM 20.0.0
//

.version 9.0
.target sm_100
.address_size 64

	// .globl	add_f64
.func  (.param .align 16 .b8 func_retval0[16]) __internal_trig_reduction_slowpathd
(
	.param .b64 __internal_trig_reduction_slowpathd_param_0
)
;
.global .align 4 .b8 __cudart_i2opi_f[24] = {65, 144, 67, 60, 153, 149, 98, 219, 192, 221, 52, 245, 209, 87, 39, 252, 41, 21, 68, 78, 110, 131, 249, 162};
.global .align 8 .b8 __cudart_i2opi_d[144] = {8, 93, 141, 31, 177, 95, 251, 107, 234, 146, 82, 138, 247, 57, 7, 61, 123, 241, 229, 235, 199, 186, 39, 117, 45, 234, 95, 158, 102, 63, 70, 79, 183, 9, 203, 39, 207, 126, 54, 109, 31, 109, 10, 90, 139, 17, 47, 239, 15, 152, 5, 222, 255, 151, 248, 31, 59, 40, 249, 189, 139, 95, 132, 156, 244, 57, 83, 131, 57, 214, 145, 57, 65, 126, 95, 180, 38, 112, 156, 233, 132, 68, 187, 46, 245, 53, 130, 232, 62, 167, 41, 177, 28, 235, 29, 254, 28, 146, 209, 9, 234, 46, 73, 6, 224, 210, 77, 66, 58, 110, 36, 183, 97, 197, 187, 222, 171, 99, 81, 254, 65, 144, 67, 60, 153, 149, 98, 219, 192, 221, 52, 245, 209, 87, 39, 252, 41, 21, 68, 78, 110, 131, 249, 162};
.global .align 16 .b8 __cudart_sin_cos_coeffs[128] = {70, 210, 176, 44, 241, 229, 90, 190, 146, 227, 172, 105, 227, 29, 199, 62, 161, 98, 219, 25, 160, 1, 42, 191, 24, 8, 17, 17, 17, 17, 129, 63, 84, 85, 85, 85, 85, 85, 197, 191, 0, 0, 0, 0, 0, 0, 0, 0, 0, 0, 0, 0, 0, 0, 0, 0, 100, 129, 253, 32, 131, 255, 168, 189, 40, 133, 239, 193, 167, 238, 33, 62, 217, 230, 6, 142, 79, 126, 146, 190, 233, 188, 221, 25, 160, 1, 250, 62, 71, 93, 193, 22, 108, 193, 86, 191, 81, 85, 85, 85, 85, 85, 165, 63, 0, 0, 0, 0, 0, 0, 224, 191, 0, 0, 0, 0, 0, 0, 240, 63};

.visible .entry add_f64(
	.param .u64 .ptr .align 1 add_f64_param_0,
	.param .u64 .ptr .align 1 add_f64_param_1,
	.param .u64 .ptr .align 1 add_f64_param_2,
	.param .u32 add_f64_param_3
)
{
	.reg .pred 	%p<2>;
	.reg .b32 	%r<6>;
	.reg .b64 	%rd<11>;
	.reg .b64 	%fd<4>;

	ld.param.u64 	%rd1, [add_f64_param_0];
	ld.param.u64 	%rd2, [add_f64_param_1];
	ld.param.u64 	%rd3, [add_f64_param_2];
	ld.param.u32 	%r2, [add_f64_param_3];
	mov.u32 	%r3, %ctaid.x;
	mov.u32 	%r4, %ntid.x;
	mov.u32 	%r5, %tid.x;
	mad.lo.s32 	%r1, %r3, %r4, %r5;
	setp.ge.s32 	%p1, %r1, %r2;
	@%p1 bra 	$L__BB0_2;
	cvta.to.global.u64 	%rd4, %rd2;
	cvta.to.global.u64 	%rd5, %rd3;
	cvta.to.global.u64 	%rd6, %rd1;
	mul.wide.s32 	%rd7, %r1, 8;
	add.s64 	%rd8, %rd4, %rd7;
	ld.global.f64 	%fd1, [%rd8];
	add.s64 	%rd9, %rd5, %rd7;
	ld.global.f64 	%fd2, [%rd9];
	add.f64 	%fd3, %fd1, %fd2;
	add.s64 	%rd10, %rd6, %rd7;
	st.global.f64 	[%rd10], %fd3;
$L__BB0_2:
	ret;

}
	// .globl	add_f32
.visible .entry add_f32(
	.param .u64 .ptr .align 1 add_f32_param_0,
	.param .u64 .ptr .align 1 add_f32_param_1,
	.param .u64 .ptr .align 1 add_f32_param_2,
	.param .u32 add_f32_param_3
)
{
	.reg .pred 	%p<2>;
	.reg .b32 	%r<6>;
	.reg .b32 	%f<4>;
	.reg .b64 	%rd<11>;

	ld.param.u64 	%rd1, [add_f32_param_0];
	ld.param.u64 	%rd2, [add_f32_param_1];
	ld.param.u64 	%rd3, [add_f32_param_2];
	ld.param.u32 	%r2, [add_f32_param_3];
	mov.u32 	%r3, %ctaid.x;
	mov.u32 	%r4, %ntid.x;
	mov.u32 	%r5, %tid.x;
	mad.lo.s32 	%r1, %r3, %r4, %r5;
	setp.ge.s32 	%p1, %r1, %r2;
	@%p1 bra 	$L__BB1_2;
	cvta.to.global.u64 	%rd4, %rd2;
	cvta.to.global.u64 	%rd5, %rd3;
	cvta.to.global.u64 	%rd6, %rd1;
	mul.wide.s32 	%rd7, %r1, 4;
	add.s64 	%rd8, %rd4, %rd7;
	ld.global.f32 	%f1, [%rd8];
	add.s64 	%rd9, %rd5, %rd7;
	ld.global.f32 	%f2, [%rd9];
	add.f32 	%f3, %f1, %f2;
	add.s64 	%rd10, %rd6, %rd7;
	st.global.f32 	[%rd10], %f3;
$L__BB1_2:
	ret;

}
	// .globl	sub_f64
.visible .entry sub_f64(
	.param .u64 .ptr .align 1 sub_f64_param_0,
	.param .u64 .ptr .align 1 sub_f64_param_1,
	.param .u64 .ptr .align 1 sub_f64_param_2,
	.param .u32 sub_f64_param_3
)
{
	.reg .pred 	%p<2>;
	.reg .b32 	%r<6>;
	.reg .b64 	%rd<11>;
	.reg .b64 	%fd<4>;

	ld.param.u64 	%rd1, [sub_f64_param_0];
	ld.param.u64 	%rd2, [sub_f64_param_1];
	ld.param.u64 	%rd3, [sub_f64_param_2];
	ld.param.u32 	%r2, [sub_f64_param_3];
	mov.u32 	%r3, %ctaid.x;
	mov.u32 	%r4, %ntid.x;
	mov.u32 	%r5, %tid.x;
	mad.lo.s32 	%r1, %r3, %r4, %r5;
	setp.ge.s32 	%p1, %r1, %r2;
	@%p1 bra 	$L__BB2_2;
	cvta.to.global.u64 	%rd4, %rd2;
	cvta.to.global.u64 	%rd5, %rd3;
	cvta.to.global.u64 	%rd6, %rd1;
	mul.wide.s32 	%rd7, %r1, 8;
	add.s64 	%rd8, %rd4, %rd7;
	ld.global.f64 	%fd1, [%rd8];
	add.s64 	%rd9, %rd5, %rd7;
	ld.global.f64 	%fd2, [%rd9];
	sub.f64 	%fd3, %fd1, %fd2;
	add.s64 	%rd10, %rd6, %rd7;
	st.global.f64 	[%rd10], %fd3;
$L__BB2_2:
	ret;

}
	// .globl	sub_f32
.visible .entry sub_f32(
	.param .u64 .ptr .align 1 sub_f32_param_0,
	.param .u64 .ptr .align 1 sub_f32_param_1,
	.param .u64 .ptr .align 1 sub_f32_param_2,
	.param .u32 sub_f32_param_3
)
{
	.reg .pred 	%p<2>;
	.reg .b32 	%r<6>;
	.reg .b32 	%f<4>;
	.reg .b64 	%rd<11>;

	ld.param.u64 	%rd1, [sub_f32_param_0];
	ld.param.u64 	%rd2, [sub_f32_param_1];
	ld.param.u64 	%rd3, [sub_f32_param_2];
	ld.param.u32 	%r2, [sub_f32_param_3];
	mov.u32 	%r3, %ctaid.x;
	mov.u32 	%r4, %ntid.x;
	mov.u32 	%r5, %tid.x;
	mad.lo.s32 	%r1, %r3, %r4, %r5;
	setp.ge.s32 	%p1, %r1, %r2;
	@%p1 bra 	$L__BB3_2;
	cvta.to.global.u64 	%rd4, %rd2;
	cvta.to.global.u64 	%rd5, %rd3;
	cvta.to.global.u64 	%rd6, %rd1;
	mul.wide.s32 	%rd7, %r1, 4;
	add.s64 	%rd8, %rd4, %rd7;
	ld.global.f32 	%f1, [%rd8];
	add.s64 	%rd9, %rd5, %rd7;
	ld.global.f32 	%f2, [%rd9];
	sub.f32 	%f3, %f1, %f2;
	add.s64 	%rd10, %rd6, %rd7;
	st.global.f32 	[%rd10], %f3;
$L__BB3_2:
	ret;

}
	// .globl	mul_f64
.visible .entry mul_f64(
	.param .u64 .ptr .align 1 mul_f64_param_0,
	.param .u64 .ptr .align 1 mul_f64_param_1,
	.param .u64 .ptr .align 1 mul_f64_param_2,
	.param .u32 mul_f64_param_3
)
{
	.reg .pred 	%p<2>;
	.reg .b32 	%r<6>;
	.reg .b64 	%rd<11>;
	.reg .b64 	%fd<4>;

	ld.param.u64 	%rd1, [mul_f64_param_0];
	ld.param.u64 	%rd2, [mul_f64_param_1];
	ld.param.u64 	%rd3, [mul_f64_param_2];
	ld.param.u32 	%r2, [mul_f64_param_3];
	mov.u32 	%r3, %ctaid.x;
	mov.u32 	%r4, %ntid.x;
	mov.u32 	%r5, %tid.x;
	mad.lo.s32 	%r1, %r3, %r4, %r5;
	setp.ge.s32 	%p1, %r1, %r2;
	@%p1 bra 	$L__BB4_2;
	cvta.to.global.u64 	%rd4, %rd2;
	cvta.to.global.u64 	%rd5, %rd3;
	cvta.to.global.u64 	%rd6, %rd1;
	mul.wide.s32 	%rd7, %r1, 8;
	add.s64 	%rd8, %rd4, %rd7;
	ld.global.f64 	%fd1, [%rd8];
	add.s64 	%rd9, %rd5, %rd7;
	ld.global.f64 	%fd2, [%rd9];
	mul.f64 	%fd3, %fd1, %fd2;
	add.s64 	%rd10, %rd6, %rd7;
	st.global.f64 	[%rd10], %fd3;
$L__BB4_2:
	ret;

}
	// .globl	mul_f32
.visible .entry mul_f32(
	.param .u64 .ptr .align 1 mul_f32_param_0,
	.param .u64 .ptr .align 1 mul_f32_param_1,
	.param .u64 .ptr .align 1 mul_f32_param_2,
	.param .u32 mul_f32_param_3
)
{
	.reg .pred 	%p<2>;
	.reg .b32 	%r<6>;
	.reg .b32 	%f<4>;
	.reg .b64 	%rd<11>;

	ld.param.u64 	%rd1, [mul_f32_param_0];
	ld.param.u64 	%rd2, [mul_f32_param_1];
	ld.param.u64 	%rd3, [mul_f32_param_2];
	ld.param.u32 	%r2, [mul_f32_param_3];
	mov.u32 	%r3, %ctaid.x;
	mov.u32 	%r4, %ntid.x;
	mov.u32 	%r5, %tid.x;
	mad.lo.s32 	%r1, %r3, %r4, %r5;
	setp.ge.s32 	%p1, %r1, %r2;
	@%p1 bra 	$L__BB5_2;
	cvta.to.global.u64 	%rd4, %rd2;
	cvta.to.global.u64 	%rd5, %rd3;
	cvta.to.global.u64 	%rd6, %rd1;
	mul.wide.s32 	%rd7, %r1, 4;
	add.s64 	%rd8, %rd4, %rd7;
	ld.global.f32 	%f1, [%rd8];
	add.s64 	%rd9, %rd5, %rd7;
	ld.global.f32 	%f2, [%rd9];
	mul.f32 	%f3, %f1, %f2;
	add.s64 	%rd10, %rd6, %rd7;
	st.global.f32 	[%rd10], %f3;
$L__BB5_2:
	ret;

}
	// .globl	div_f64
.visible .entry div_f64(
	.param .u64 .ptr .align 1 div_f64_param_0,
	.param .u64 .ptr .align 1 div_f64_param_1,
	.param .u64 .ptr .align 1 div_f64_param_2,
	.param .u32 div_f64_param_3
)
{
	.reg .pred 	%p<2>;
	.reg .b32 	%r<6>;
	.reg .b64 	%rd<11>;
	.reg .b64 	%fd<4>;

	ld.param.u64 	%rd1, [div_f64_param_0];
	ld.param.u64 	%rd2, [div_f64_param_1];
	ld.param.u64 	%rd3, [div_f64_param_2];
	ld.param.u32 	%r2, [div_f64_param_3];
	mov.u32 	%r3, %ctaid.x;
	mov.u32 	%r4, %ntid.x;
	mov.u32 	%r5, %tid.x;
	mad.lo.s32 	%r1, %r3, %r4, %r5;
	setp.ge.s32 	%p1, %r1, %r2;
	@%p1 bra 	$L__BB6_2;
	cvta.to.global.u64 	%rd4, %rd2;
	cvta.to.global.u64 	%rd5, %rd3;
	cvta.to.global.u64 	%rd6, %rd1;
	mul.wide.s32 	%rd7, %r1, 8;
	add.s64 	%rd8, %rd4, %rd7;
	ld.global.f64 	%fd1, [%rd8];
	add.s64 	%rd9, %rd5, %rd7;
	ld.global.f64 	%fd2, [%rd9];
	div.rn.f64 	%fd3, %fd1, %fd2;
	add.s64 	%rd10, %rd6, %rd7;
	st.global.f64 	[%rd10], %fd3;
$L__BB6_2:
	ret;

}
	// .globl	div_f32
.visible .entry div_f32(
	.param .u64 .ptr .align 1 div_f32_param_0,
	.param .u64 .ptr .align 1 div_f32_param_1,
	.param .u64 .ptr .align 1 div_f32_param_2,
	.param .u32 div_f32_param_3
)
{
	.reg .pred 	%p<2>;
	.reg .b32 	%r<6>;
	.reg .b32 	%f<4>;
	.reg .b64 	%rd<11>;

	ld.param.u64 	%rd1, [div_f32_param_0];
	ld.param.u64 	%rd2, [div_f32_param_1];
	ld.param.u64 	%rd3, [div_f32_param_2];
	ld.param.u32 	%r2, [div_f32_param_3];
	mov.u32 	%r3, %ctaid.x;
	mov.u32 	%r4, %ntid.x;
	mov.u32 	%r5, %tid.x;
	mad.lo.s32 	%r1, %r3, %r4, %r5;
	setp.ge.s32 	%p1, %r1, %r2;
	@%p1 bra 	$L__BB7_2;
	cvta.to.global.u64 	%rd4, %rd2;
	cvta.to.global.u64 	%rd5, %rd3;
	cvta.to.global.u64 	%rd6, %rd1;
	mul.wide.s32 	%rd7, %r1, 4;
	add.s64 	%rd8, %rd4, %rd7;
	ld.global.f32 	%f1, [%rd8];
	add.s64 	%rd9, %rd5, %rd7;
	ld.global.f32 	%f2, [%rd9];
	div.rn.f32 	%f3, %f1, %f2;
	add.s64 	%rd10, %rd6, %rd7;
	st.global.f32 	[%rd10], %f3;
$L__BB7_2:
	ret;

}
	// .globl	neg_f64
.visible .entry neg_f64(
	.param .u64 .ptr .align 1 neg_f64_param_0,
	.param .u64 .ptr .align 1 neg_f64_param_1,
	.param .u32 neg_f64_param_2
)
{
	.reg .pred 	%p<2>;
	.reg .b32 	%r<6>;
	.reg .b64 	%rd<8>;
	.reg .b64 	%fd<3>;

	ld.param.u64 	%rd1, [neg_f64_param_0];
	ld.param.u64 	%rd2, [neg_f64_param_1];
	ld.param.u32 	%r2, [neg_f64_param_2];
	mov.u32 	%r3, %ctaid.x;
	mov.u32 	%r4, %ntid.x;
	mov.u32 	%r5, %tid.x;
	mad.lo.s32 	%r1, %r3, %r4, %r5;
	setp.ge.s32 	%p1, %r1, %r2;
	@%p1 bra 	$L__BB8_2;
	cvta.to.global.u64 	%rd3, %rd2;
	cvta.to.global.u64 	%rd4, %rd1;
	mul.wide.s32 	%rd5, %r1, 8;
	add.s64 	%rd6, %rd3, %rd5;
	ld.global.f64 	%fd1, [%rd6];
	neg.f64 	%fd2, %fd1;
	add.s64 	%rd7, %rd4, %rd5;
	st.global.f64 	[%rd7], %fd2;
$L__BB8_2:
	ret;

}
	// .globl	neg_f32
.visible .entry neg_f32(
	.param .u64 .ptr .align 1 neg_f32_param_0,
	.param .u64 .ptr .align 1 neg_f32_param_1,
	.param .u32 neg_f32_param_2
)
{
	.reg .pred 	%p<2>;
	.reg .b32 	%r<6>;
	.reg .b32 	%f<3>;
	.reg .b64 	%rd<8>;

	ld.param.u64 	%rd1, [neg_f32_param_0];
	ld.param.u64 	%rd2, [neg_f32_param_1];
	ld.param.u32 	%r2, [neg_f32_param_2];
	mov.u32 	%r3, %ctaid.x;
	mov.u32 	%r4, %ntid.x;
	mov.u32 	%r5, %tid.x;
	mad.lo.s32 	%r1, %r3, %r4, %r5;
	setp.ge.s32 	%p1, %r1, %r2;
	@%p1 bra 	$L__BB9_2;
	cvta.to.global.u64 	%rd3, %rd2;
	cvta.to.global.u64 	%rd4, %rd1;
	mul.wide.s32 	%rd5, %r1, 4;
	add.s64 	%rd6, %rd3, %rd5;
	ld.global.f32 	%f1, [%rd6];
	neg.f32 	%f2, %f1;
	add.s64 	%rd7, %rd4, %rd5;
	st.global.f32 	[%rd7], %f2;
$L__BB9_2:
	ret;

}
	// .globl	abs_f64
.visible .entry abs_f64(
	.param .u64 .ptr .align 1 abs_f64_param_0,
	.param .u64 .ptr .align 1 abs_f64_param_1,
	.param .u32 abs_f64_param_2
)
{
	.reg .pred 	%p<2>;
	.reg .b32 	%r<6>;
	.reg .b64 	%rd<8>;
	.reg .b64 	%fd<3>;

	ld.param.u64 	%rd1, [abs_f64_param_0];
	ld.param.u64 	%rd2, [abs_f64_param_1];
	ld.param.u32 	%r2, [abs_f64_param_2];
	mov.u32 	%r3, %ctaid.x;
	mov.u32 	%r4, %ntid.x;
	mov.u32 	%r5, %tid.x;
	mad.lo.s32 	%r1, %r3, %r4, %r5;
	setp.ge.s32 	%p1, %r1, %r2;
	@%p1 bra 	$L__BB10_2;
	cvta.to.global.u64 	%rd3, %rd2;
	cvta.to.global.u64 	%rd4, %rd1;
	mul.wide.s32 	%rd5, %r1, 8;
	add.s64 	%rd6, %rd3, %rd5;
	ld.global.f64 	%fd1, [%rd6];
	abs.f64 	%fd2, %fd1;
	add.s64 	%rd7, %rd4, %rd5;
	st.global.f64 	[%rd7], %fd2;
$L__BB10_2:
	ret;

}
	// .globl	abs_f32
.visible .entry abs_f32(
	.param .u64 .ptr .align 1 abs_f32_param_0,
	.param .u64 .ptr .align 1 abs_f32_param_1,
	.param .u32 abs_f32_param_2
)
{
	.reg .pred 	%p<2>;
	.reg .b32 	%r<6>;
	.reg .b32 	%f<3>;
	.reg .b64 	%rd<8>;

	ld.param.u64 	%rd1, [abs_f32_param_0];
	ld.param.u64 	%rd2, [abs_f32_param_1];
	ld.param.u32 	%r2, [abs_f32_param_2];
	mov.u32 	%r3, %ctaid.x;
	mov.u32 	%r4, %ntid.x;
	mov.u32 	%r5, %tid.x;
	mad.lo.s32 	%r1, %r3, %r4, %r5;
	setp.ge.s32 	%p1, %r1, %r2;
	@%p1 bra 	$L__BB11_2;
	cvta.to.global.u64 	%rd3, %rd2;
	cvta.to.global.u64 	%rd4, %rd1;
	mul.wide.s32 	%rd5, %r1, 4;
	add.s64 	%rd6, %rd3, %rd5;
	ld.global.f32 	%f1, [%rd6];
	abs.f32 	%f2, %f1;
	add.s64 	%rd7, %rd4, %rd5;
	st.global.f32 	[%rd7], %f2;
$L__BB11_2:
	ret;

}
	// .globl	scalar_add_f64
.visible .entry scalar_add_f64(
	.param .u64 .ptr .align 1 scalar_add_f64_param_0,
	.param .u64 .ptr .align 1 scalar_add_f64_param_1,
	.param .f64 scalar_add_f64_param_2,
	.param .u32 scalar_add_f64_param_3
)
{
	.reg .pred 	%p<2>;
	.reg .b32 	%r<6>;
	.reg .b64 	%rd<8>;
	.reg .b64 	%fd<4>;

	ld.param.u64 	%rd1, [scalar_add_f64_param_0];
	ld.param.u64 	%rd2, [scalar_add_f64_param_1];
	ld.param.f64 	%fd1, [scalar_add_f64_param_2];
	ld.param.u32 	%r2, [scalar_add_f64_param_3];
	mov.u32 	%r3, %ctaid.x;
	mov.u32 	%r4, %ntid.x;
	mov.u32 	%r5, %tid.x;
	mad.lo.s32 	%r1, %r3, %r4, %r5;
	setp.ge.s32 	%p1, %r1, %r2;
	@%p1 bra 	$L__BB12_2;
	cvta.to.global.u64 	%rd3, %rd2;
	cvta.to.global.u64 	%rd4, %rd1;
	mul.wide.s32 	%rd5, %r1, 8;
	add.s64 	%rd6, %rd3, %rd5;
	ld.global.f64 	%fd2, [%rd6];
	add.f64 	%fd3, %fd1, %fd2;
	add.s64 	%rd7, %rd4, %rd5;
	st.global.f64 	[%rd7], %fd3;
$L__BB12_2:
	ret;

}
	// .globl	scalar_mul_f64
.visible .entry scalar_mul_f64(
	.param .u64 .ptr .align 1 scalar_mul_f64_param_0,
	.param .u64 .ptr .align 1 scalar_mul_f64_param_1,
	.param .f64 scalar_mul_f64_param_2,
	.param .u32 scalar_mul_f64_param_3
)
{
	.reg .pred 	%p<2>;
	.reg .b32 	%r<6>;
	.reg .b64 	%rd<8>;
	.reg .b64 	%fd<4>;

	ld.param.u64 	%rd1, [scalar_mul_f64_param_0];
	ld.param.u64 	%rd2, [scalar_mul_f64_param_1];
	ld.param.f64 	%fd1, [scalar_mul_f64_param_2];
	ld.param.u32 	%r2, [scalar_mul_f64_param_3];
	mov.u32 	%r3, %ctaid.x;
	mov.u32 	%r4, %ntid.x;
	mov.u32 	%r5, %tid.x;
	mad.lo.s32 	%r1, %r3, %r4, %r5;
	setp.ge.s32 	%p1, %r1, %r2;
	@%p1 bra 	$L__BB13_2;
	cvta.to.global.u64 	%rd3, %rd2;
	cvta.to.global.u64 	%rd4, %rd1;
	mul.wide.s32 	%rd5, %r1, 8;
	add.s64 	%rd6, %rd3, %rd5;
	ld.global.f64 	%fd2, [%rd6];
	mul.f64 	%fd3, %fd1, %fd2;
	add.s64 	%rd7, %rd4, %rd5;
	st.global.f64 	[%rd7], %fd3;
$L__BB13_2:
	ret;

}
	// .globl	exp_f64
.visible .entry exp_f64(
	.param .u64 .ptr .align 1 exp_f64_param_0,
	.param .u64 .ptr .align 1 exp_f64_param_1,
	.param .u32 exp_f64_param_2
)
{
	.reg .pred 	%p<5>;
	.reg .b32 	%r<21>;
	.reg .b32 	%f<3>;
	.reg .b64 	%rd<9>;
	.reg .b64 	%fd<26>;

	ld.param.u64 	%rd1, [exp_f64_param_0];
	ld.param.u64 	%rd2, [exp_f64_param_1];
	ld.param.u32 	%r5, [exp_f64_param_2];
	mov.u32 	%r6, %ctaid.x;
	mov.u32 	%r7, %ntid.x;
	mov.u32 	%r8, %tid.x;
	mad.lo.s32 	%r1, %r6, %r7, %r8;
	setp.ge.s32 	%p1, %r1, %r5;
	@%p1 bra 	$L__BB14_5;
	cvta.to.global.u64 	%rd3, %rd2;
	mul.wide.s32 	%rd4, %r1, 8;
	add.s64 	%rd5, %rd3, %rd4;
	ld.global.f64 	%fd1, [%rd5];
	fma.rn.f64 	%fd6, %fd1, 0d3FF71547652B82FE, 0d4338000000000000;
	{
	.reg .b32 %temp; 
	mov.b64 	{%r2, %temp}, %fd6;
	}
	mov.f64 	%fd7, 0dC338000000000000;
	add.rn.f64 	%fd8, %fd6, %fd7;
	fma.rn.f64 	%fd9, %fd8, 0dBFE62E42FEFA39EF, %fd1;
	fma.rn.f64 	%fd10, %fd8, 0dBC7ABC9E3B39803F, %fd9;
	fma.rn.f64 	%fd11, %fd10, 0d3E5ADE1569CE2BDF, 0d3E928AF3FCA213EA;
	fma.rn.f64 	%fd12, %fd11, %fd10, 0d3EC71DEE62401315;
	fma.rn.f64 	%fd13, %fd12, %fd10, 0d3EFA01997C89EB71;
	fma.rn.f64 	%fd14, %fd13, %fd10, 0d3F2A01A014761F65;
	fma.rn.f64 	%fd15, %fd14, %fd10, 0d3F56C16C1852B7AF;
	fma.rn.f64 	%fd16, %fd15, %fd10, 0d3F81111111122322;
	fma.rn.f64 	%fd17, %fd16, %fd10, 0d3FA55555555502A1;
	fma.rn.f64 	%fd18, %fd17, %fd10, 0d3FC5555555555511;
	fma.rn.f64 	%fd19, %fd18, %fd10, 0d3FE000000000000B;
	fma.rn.f64 	%fd20, %fd19, %fd10, 0d3FF0000000000000;
	fma.rn.f64 	%fd21, %fd20, %fd10, 0d3FF0000000000000;
	{
	.reg .b32 %temp; 
	mov.b64 	{%r3, %temp}, %fd21;
	}
	{
	.reg .b32 %temp; 
	mov.b64 	{%temp, %r4}, %fd21;
	}
	shl.b32 	%r9, %r2, 20;
	add.s32 	%r10, %r9, %r4;
	mov.b64 	%fd25, {%r3, %r10};
	{
	.reg .b32 %temp; 
	mov.b64 	{%temp, %r11}, %fd1;
	}
	mov.b32 	%f2, %r11;
	abs.f32 	%f1, %f2;
	setp.lt.f32 	%p2, %f1, 0f4086232B;
	@%p2 bra 	$L__BB14_4;
	setp.lt.f64 	%p3, %fd1, 0d0000000000000000;
	add.f64 	%fd22, %fd1, 0d7FF0000000000000;
	selp.f64 	%fd25, 0d0000000000000000, %fd22, %p3;
	setp.geu.f32 	%p4, %f1, 0f40874800;
	@%p4 bra 	$L__BB14_4;
	shr.u32 	%r12, %r2, 31;
	add.s32 	%r13, %r2, %r12;
	shr.s32 	%r14, %r13, 1;
	shl.b32 	%r15, %r14, 20;
	add.s32 	%r16, %r4, %r15;
	mov.b64 	%fd23, {%r3, %r16};
	sub.s32 	%r17, %r2, %r14;
	shl.b32 	%r18, %r17, 20;
	add.s32 	%r19, %r18, 1072693248;
	mov.b32 	%r20, 0;
	mov.b64 	%fd24, {%r20, %r19};
	mul.f64 	%fd25, %fd24, %fd23;
$L__BB14_4:
	cvta.to.global.u64 	%rd6, %rd1;
	add.s64 	%rd8, %rd6, %rd4;
	st.global.f64 	[%rd8], %fd25;
$L__BB14_5:
	ret;

}
	// .globl	exp_f32
.visible .entry exp_f32(
	.param .u64 .ptr .align 1 exp_f32_param_0,
	.param .u64 .ptr .align 1 exp_f32_param_1,
	.param .u32 exp_f32_param_2
)
{
	.reg .pred 	%p<2>;
	.reg .b32 	%r<8>;
	.reg .b32 	%f<14>;
	.reg .b64 	%rd<8>;

	ld.param.u64 	%rd1, [exp_f32_param_0];
	ld.param.u64 	%rd2, [exp_f32_param_1];
	ld.param.u32 	%r2, [exp_f32_param_2];
	mov.u32 	%r3, %ctaid.x;
	mov.u32 	%r4, %ntid.x;
	mov.u32 	%r5, %tid.x;
	mad.lo.s32 	%r1, %r3, %r4, %r5;
	setp.ge.s32 	%p1, %r1, %r2;
	@%p1 bra 	$L__BB15_2;
	cvta.to.global.u64 	%rd3, %rd2;
	cvta.to.global.u64 	%rd4, %rd1;
	mul.wide.s32 	%rd5, %r1, 4;
	add.s64 	%rd6, %rd3, %rd5;
	ld.global.f32 	%f1, [%rd6];
	fma.rn.f32 	%f2, %f1, 0f3BBB989D, 0f3F000000;
	cvt.sat.f32.f32 	%f3, %f2;
	mov.f32 	%f4, 0f4B400001;
	mov.f32 	%f5, 0f437C0000;
	fma.rm.f32 	%f6, %f3, %f5, %f4;
	add.f32 	%f7, %f6, 0fCB40007F;
	neg.f32 	%f8, %f7;
	fma.rn.f32 	%f9, %f1, 0f3FB8AA3B, %f8;
	fma.rn.f32 	%f10, %f1, 0f32A57060, %f9;
	mov.b32 	%r6, %f6;
	shl.b32 	%r7, %r6, 23;
	mov.b32 	%f11, %r7;
	ex2.approx.ftz.f32 	%f12, %f10;
	mul.f32 	%f13, %f12, %f11;
	add.s64 	%rd7, %rd4, %rd5;
	st.global.f32 	[%rd7], %f13;
$L__BB15_2:
	ret;

}
	// .globl	log_f64
.visible .entry log_f64(
	.param .u64 .ptr .align 1 log_f64_param_0,
	.param .u64 .ptr .align 1 log_f64_param_1,
	.param .u32 log_f64_param_2
)
{
	.reg .pred 	%p<6>;
	.reg .b32 	%r<34>;
	.reg .b64 	%rd<9>;
	.reg .b64 	%fd<46>;

	ld.param.u64 	%rd1, [log_f64_param_0];
	ld.param.u64 	%rd2, [log_f64_param_1];
	ld.param.u32 	%r12, [log_f64_param_2];
	mov.u32 	%r13, %ctaid.x;
	mov.u32 	%r14, %ntid.x;
	mov.u32 	%r15, %tid.x;
	mad.lo.s32 	%r1, %r13, %r14, %r15;
	setp.ge.s32 	%p1, %r1, %r12;
	@%p1 bra 	$L__BB16_9;
	cvta.to.global.u64 	%rd3, %rd2;
	mul.wide.s32 	%rd4, %r1, 8;
	add.s64 	%rd5, %rd3, %rd4;
	ld.global.f64 	%fd43, [%rd5];
	{
	.reg .b32 %temp; 
	mov.b64 	{%temp, %r30}, %fd43;
	}
	{
	.reg .b32 %temp; 
	mov.b64 	{%r31, %temp}, %fd43;
	}
	setp.gt.s32 	%p2, %r30, 1048575;
	mov.b32 	%r32, -1023;
	@%p2 bra 	$L__BB16_3;
	mul.f64 	%fd43, %fd43, 0d4350000000000000;
	{
	.reg .b32 %temp; 
	mov.b64 	{%temp, %r30}, %fd43;
	}
	{
	.reg .b32 %temp; 
	mov.b64 	{%r31, %temp}, %fd43;
	}
	mov.b32 	%r32, -1077;
$L__BB16_3:
	add.s32 	%r18, %r30, -1;
	setp.gt.u32 	%p3, %r18, 2146435070;
	@%p3 bra 	$L__BB16_7;
	shr.u32 	%r21, %r30, 20;
	add.s32 	%r33, %r32, %r21;
	and.b32  	%r22, %r30, 1048575;
	or.b32  	%r23, %r22, 1072693248;
	mov.b64 	%fd44, {%r31, %r23};
	setp.lt.u32 	%p5, %r23, 1073127583;
	@%p5 bra 	$L__BB16_6;
	{
	.reg .b32 %temp; 
	mov.b64 	{%r24, %temp}, %fd44;
	}
	{
	.reg .b32 %temp; 
	mov.b64 	{%temp, %r25}, %fd44;
	}
	add.s32 	%r26, %r25, -1048576;
	mov.b64 	%fd44, {%r24, %r26};
	add.s32 	%r33, %r33, 1;
$L__BB16_6:
	add.f64 	%fd11, %fd44, 0dBFF0000000000000;
	add.f64 	%fd12, %fd44, 0d3FF0000000000000;
	rcp.approx.ftz.f64 	%fd13, %fd12;
	neg.f64 	%fd14, %fd12;
	fma.rn.f64 	%fd15, %fd14, %fd13, 0d3FF0000000000000;
	fma.rn.f64 	%fd16, %fd15, %fd15, %fd15;
	fma.rn.f64 	%fd17, %fd16, %fd13, %fd13;
	mul.f64 	%fd18, %fd11, %fd17;
	fma.rn.f64 	%fd19, %fd11, %fd17, %fd18;
	mul.f64 	%fd20, %fd19, %fd19;
	fma.rn.f64 	%fd21, %fd20, 0d3EB1380B3AE80F1E, 0d3ED0EE258B7A8B04;
	fma.rn.f64 	%fd22, %fd21, %fd20, 0d3EF3B2669F02676F;
	fma.rn.f64 	%fd23, %fd22, %fd20, 0d3F1745CBA9AB0956;
	fma.rn.f64 	%fd24, %fd23, %fd20, 0d3F3C71C72D1B5154;
	fma.rn.f64 	%fd25, %fd24, %fd20, 0d3F624924923BE72D;
	fma.rn.f64 	%fd26, %fd25, %fd20, 0d3F8999999999A3C4;
	fma.rn.f64 	%fd27, %fd26, %fd20, 0d3FB5555555555554;
	sub.f64 	%fd28, %fd11, %fd19;
	add.f64 	%fd29, %fd28, %fd28;
	neg.f64 	%fd30, %fd19;
	fma.rn.f64 	%fd31, %fd30, %fd11, %fd29;
	mul.f64 	%fd32, %fd17, %fd31;
	mul.f64 	%fd33, %fd20, %fd27;
	fma.rn.f64 	%fd34, %fd33, %fd19, %fd32;
	xor.b32  	%r27, %r33, -2147483648;
	mov.b32 	%r28, 1127219200;
	mov.b64 	%fd35, {%r27, %r28};
	mov.b32 	%r29, -2147483648;
	mov.b64 	%fd36, {%r29, %r28};
	sub.f64 	%fd37, %fd35, %fd36;
	fma.rn.f64 	%fd38, %fd37, 0d3FE62E42FEFA39EF, %fd19;
	fma.rn.f64 	%fd39, %fd37, 0dBFE62E42FEFA39EF, %fd38;
	sub.f64 	%fd40, %fd39, %fd19;
	sub.f64 	%fd41, %fd34, %fd40;
	fma.rn.f64 	%fd42, %fd37, 0d3C7ABC9E3B39803F, %fd41;
	add.f64 	%fd45, %fd38, %fd42;
	bra.uni 	$L__BB16_8;
$L__BB16_7:
	fma.rn.f64 	%fd10, %fd43, 0d7FF0000000000000, 0d7FF0000000000000;
	{
	.reg .b32 %temp; 
	mov.b64 	{%temp, %r19}, %fd43;
	}
	and.b32  	%r20, %r19, 2147483647;
	setp.eq.s32 	%p4, %r20, 0;
	selp.f64 	%fd45, 0dFFF0000000000000, %fd10, %p4;
$L__BB16_8:
	cvta.to.global.u64 	%rd6, %rd1;
	add.s64 	%rd8, %rd6, %rd4;
	st.global.f64 	[%rd8], %fd45;
$L__BB16_9:
	ret;

}
	// .globl	log_f32
.visible .entry log_f32(
	.param .u64 .ptr .align 1 log_f32_param_0,
	.param .u64 .ptr .align 1 log_f32_param_1,
	.param .u32 log_f32_param_2
)
{
	.reg .pred 	%p<5>;
	.reg .b32 	%r<10>;
	.reg .b32 	%f<23>;
	.reg .b64 	%rd<8>;

	ld.param.u64 	%rd1, [log_f32_param_0];
	ld.param.u64 	%rd2, [log_f32_param_1];
	ld.param.u32 	%r2, [log_f32_param_2];
	mov.u32 	%r3, %ctaid.x;
	mov.u32 	%r4, %ntid.x;
	mov.u32 	%r5, %tid.x;
	mad.lo.s32 	%r1, %r3, %r4, %r5;
	setp.ge.s32 	%p1, %r1, %r2;
	@%p1 bra 	$L__BB17_2;
	cvta.to.global.u64 	%rd3, %rd2;
	cvta.to.global.u64 	%rd4, %rd1;
	mul.wide.s32 	%rd5, %r1, 4;
	add.s64 	%rd6, %rd3, %rd5;
	ld.global.f32 	%f1, [%rd6];
	setp.lt.f32 	%p2, %f1, 0f00800000;
	mul.f32 	%f2, %f1, 0f4B000000;
	selp.f32 	%f3, %f2, %f1, %p2;
	selp.f32 	%f4, 0fC1B80000, 0f00000000, %p2;
	mov.b32 	%r6, %f3;
	add.s32 	%r7, %r6, -1059760811;
	and.b32  	%r8, %r7, -8388608;
	sub.s32 	%r9, %r6, %r8;
	mov.b32 	%f5, %r9;
	cvt.rn.f32.s32 	%f6, %r8;
	fma.rn.f32 	%f7, %f6, 0f34000000, %f4;
	add.f32 	%f8, %f5, 0fBF800000;
	fma.rn.f32 	%f9, %f8, 0fBE055027, 0f3E1039F6;
	fma.rn.f32 	%f10, %f9, %f8, 0fBDF8CDCC;
	fma.rn.f32 	%f11, %f10, %f8, 0f3E0F2955;
	fma.rn.f32 	%f12, %f11, %f8, 0fBE2AD8B9;
	fma.rn.f32 	%f13, %f12, %f8, 0f3E4CED0B;
	fma.rn.f32 	%f14, %f13, %f8, 0fBE7FFF22;
	fma.rn.f32 	%f15, %f14, %f8, 0f3EAAAA78;
	fma.rn.f32 	%f16, %f15, %f8, 0fBF000000;
	mul.f32 	%f17, %f8, %f16;
	fma.rn.f32 	%f18, %f17, %f8, %f8;
	fma.rn.f32 	%f19, %f7, 0f3F317218, %f18;
	setp.gt.u32 	%p3, %r6, 2139095039;
	fma.rn.f32 	%f20, %f3, 0f7F800000, 0f7F800000;
	selp.f32 	%f21, %f20, %f19, %p3;
	setp.eq.f32 	%p4, %f3, 0f00000000;
	selp.f32 	%f22, 0fFF800000, %f21, %p4;
	add.s64 	%rd7, %rd4, %rd5;
	st.global.f32 	[%rd7], %f22;
$L__BB17_2:
	ret;

}
	// .globl	sin_f64
.visible .entry sin_f64(
	.param .u64 .ptr .align 1 sin_f64_param_0,
	.param .u64 .ptr .align 1 sin_f64_param_1,
	.param .u32 sin_f64_param_2
)
{
	.reg .pred 	%p<6>;
	.reg .b32 	%r<15>;
	.reg .b64 	%rd<13>;
	.reg .b64 	%fd<34>;

	ld.param.u64 	%rd1, [sin_f64_param_0];
	ld.param.u64 	%rd2, [sin_f64_param_1];
	ld.param.u32 	%r5, [sin_f64_param_2];
	mov.u32 	%r6, %ctaid.x;
	mov.u32 	%r7, %ntid.x;
	mov.u32 	%r8, %tid.x;
	mad.lo.s32 	%r1, %r6, %r7, %r8;
	setp.ge.s32 	%p1, %r1, %r5;
	@%p1 bra 	$L__BB18_6;
	cvta.to.global.u64 	%rd3, %rd2;
	mul.wide.s32 	%rd4, %r1, 8;
	add.s64 	%rd5, %rd3, %rd4;
	ld.global.f64 	%fd1, [%rd5];
	abs.f64 	%fd2, %fd1;
	setp.neu.f64 	%p2, %fd2, 0d7FF0000000000000;
	@%p2 bra 	$L__BB18_3;
	mov.f64 	%fd12, 0d0000000000000000;
	mul.rn.f64 	%fd33, %fd1, %fd12;
	mov.b32 	%r14, 0;
	bra.uni 	$L__BB18_5;
$L__BB18_3:
	mul.f64 	%fd7, %fd1, 0d3FE45F306DC9C883;
	cvt.rni.s32.f64 	%r14, %fd7;
	cvt.rn.f64.s32 	%fd8, %r14;
	fma.rn.f64 	%fd9, %fd8, 0dBFF921FB54442D18, %fd1;
	fma.rn.f64 	%fd10, %fd8, 0dBC91A62633145C00, %fd9;
	fma.rn.f64 	%fd33, %fd8, 0dB97B839A252049C0, %fd10;
	setp.ltu.f64 	%p3, %fd2, 0d41E0000000000000;
	@%p3 bra 	$L__BB18_5;
	{ // callseq 0, 0
	.param .b64 param0;
	st.param.f64 	[param0], %fd1;
	.param .align 16 .b8 retval0[16];
	call.uni (retval0), 
	__internal_trig_reduction_slowpathd, 
	(
	param0
	);
	ld.param.f64 	%fd33, [retval0];
	ld.param.b32 	%r14, [retval0+8];
	} // callseq 0
$L__BB18_5:
	shl.b32 	%r11, %r14, 6;
	cvt.u64.u32 	%rd6, %r11;
	and.b64  	%rd7, %rd6, 64;
	mov.u64 	%rd8, __cudart_sin_cos_coeffs;
	add.s64 	%rd9, %rd8, %rd7;
	mul.rn.f64 	%fd13, %fd33, %fd33;
	and.b32  	%r12, %r14, 1;
	setp.eq.b32 	%p4, %r12, 1;
	selp.f64 	%fd14, 0dBDA8FF8320FD8164, 0d3DE5DB65F9785EBA, %p4;
	ld.global.nc.v2.f64 	{%fd15, %fd16}, [%rd9];
	fma.rn.f64 	%fd17, %fd14, %fd13, %fd15;
	fma.rn.f64 	%fd18, %fd17, %fd13, %fd16;
	ld.global.nc.v2.f64 	{%fd19, %fd20}, [%rd9+16];
	fma.rn.f64 	%fd21, %fd18, %fd13, %fd19;
	fma.rn.f64 	%fd22, %fd21, %fd13, %fd20;
	ld.global.nc.v2.f64 	{%fd23, %fd24}, [%rd9+32];
	fma.rn.f64 	%fd25, %fd22, %fd13, %fd23;
	fma.rn.f64 	%fd26, %fd25, %fd13, %fd24;
	fma.rn.f64 	%fd27, %fd26, %fd33, %fd33;
	fma.rn.f64 	%fd28, %fd26, %fd13, 0d3FF0000000000000;
	selp.f64 	%fd29, %fd28, %fd27, %p4;
	and.b32  	%r13, %r14, 2;
	setp.eq.s32 	%p5, %r13, 0;
	mov.f64 	%fd30, 0d0000000000000000;
	sub.f64 	%fd31, %fd30, %fd29;
	selp.f64 	%fd32, %fd29, %fd31, %p5;
	cvta.to.global.u64 	%rd10, %rd1;
	add.s64 	%rd12, %rd10, %rd4;
	st.global.f64 	[%rd12], %fd32;
$L__BB18_6:
	ret;

}
	// .globl	sin_f32
.visible .entry sin_f32(
	.param .u64 .ptr .align 1 sin_f32_param_0,
	.param .u64 .ptr .align 1 sin_f32_param_1,
	.param .u32 sin_f32_param_2
)
{
	.local .align 4 .b8 	__local_depot19[28];
	.reg .b64 	%SP;
	.reg .b64 	%SPL;
	.reg .pred 	%p<10>;
	.reg .b32 	%r<45>;
	.reg .b32 	%f<28>;
	.reg .b64 	%rd<29>;
	.reg .b64 	%fd<3>;

	mov.u64 	%SPL, __local_depot19;
	ld.param.u64 	%rd9, [sin_f32_param_0];
	ld.param.u64 	%rd10, [sin_f32_param_1];
	ld.param.u32 	%r16, [sin_f32_param_2];
	add.u64 	%rd1, %SPL, 0;
	mov.u32 	%r17, %ctaid.x;
	mov.u32 	%r18, %ntid.x;
	mov.u32 	%r19, %tid.x;
	mad.lo.s32 	%r1, %r17, %r18, %r19;
	setp.ge.s32 	%p1, %r1, %r16;
	@%p1 bra 	$L__BB19_10;
	cvta.to.global.u64 	%rd12, %rd10;
	mul.wide.s32 	%rd13, %r1, 4;
	add.s64 	%rd14, %rd12, %rd13;
	ld.global.f32 	%f1, [%rd14];
	mul.f32 	%f7, %f1, 0f3F22F983;
	cvt.rni.s32.f32 	%r44, %f7;
	cvt.rn.f32.s32 	%f8, %r44;
	fma.rn.f32 	%f9, %f8, 0fBFC90FDA, %f1;
	fma.rn.f32 	%f10, %f8, 0fB3A22168, %f9;
	fma.rn.f32 	%f27, %f8, 0fA7C234C5, %f10;
	abs.f32 	%f3, %f1;
	setp.ltu.f32 	%p2, %f3, 0f47CE4780;
	@%p2 bra 	$L__BB19_9;
	setp.neu.f32 	%p3, %f3, 0f7F800000;
	@%p3 bra 	$L__BB19_4;
	mov.f32 	%f13, 0f00000000;
	mul.rn.f32 	%f27, %f1, %f13;
	mov.b32 	%r44, 0;
	bra.uni 	$L__BB19_9;
$L__BB19_4:
	mov.b32 	%r3, %f1;
	shl.b32 	%r21, %r3, 8;
	or.b32  	%r4, %r21, -2147483648;
	mov.b64 	%rd28, 0;
	mov.b32 	%r41, 0;
	mov.u64 	%rd26, __cudart_i2opi_f;
	mov.u64 	%rd27, %rd1;
$L__BB19_5:
	.pragma "nounroll";
	ld.global.nc.u32 	%r22, [%rd26];
	mad.wide.u32 	%rd17, %r22, %r4, %rd28;
	shr.u64 	%rd28, %rd17, 32;
	st.local.u32 	[%rd27], %rd17;
	add.s32 	%r41, %r41, 1;
	add.s64 	%rd27, %rd27, 4;
	add.s64 	%rd26, %rd26, 4;
	setp.ne.s32 	%p4, %r41, 6;
	@%p4 bra 	$L__BB19_5;
	shr.u32 	%r23, %r3, 23;
	st.local.u32 	[%rd1+24], %rd28;
	and.b32  	%r7, %r23, 31;
	and.b32  	%r24, %r23, 224;
	add.s32 	%r25, %r24, -128;
	shr.u32 	%r26, %r25, 5;
	mul.wide.u32 	%rd18, %r26, 4;
	sub.s64 	%rd8, %rd1, %rd18;
	ld.local.u32 	%r42, [%rd8+24];
	ld.local.u32 	%r43, [%rd8+20];
	setp.eq.s32 	%p5, %r7, 0;
	@%p5 bra 	$L__BB19_8;
	shf.l.wrap.b32 	%r42, %r43, %r42, %r7;
	ld.local.u32 	%r27, [%rd8+16];
	shf.l.wrap.b32 	%r43, %r27, %r43, %r7;
$L__BB19_8:
	shr.u32 	%r28, %r42, 30;
	shf.l.wrap.b32 	%r29, %r43, %r42, 2;
	shl.b32 	%r30, %r43, 2;
	shr.u32 	%r31, %r29, 31;
	add.s32 	%r32, %r31, %r28;
	neg.s32 	%r33, %r32;
	setp.lt.s32 	%p6, %r3, 0;
	selp.b32 	%r44, %r33, %r32, %p6;
	xor.b32  	%r34, %r29, %r3;
	shr.s32 	%r35, %r29, 31;
	xor.b32  	%r36, %r35, %r29;
	xor.b32  	%r37, %r35, %r30;
	cvt.u64.u32 	%rd19, %r36;
	shl.b64 	%rd20, %rd19, 32;
	cvt.u64.u32 	%rd21, %r37;
	or.b64  	%rd22, %rd20, %rd21;
	cvt.rn.f64.s64 	%fd1, %rd22;
	mul.f64 	%fd2, %fd1, 0d3BF921FB54442D19;
	cvt.rn.f32.f64 	%f11, %fd2;
	neg.f32 	%f12, %f11;
	setp.lt.s32 	%p7, %r34, 0;
	selp.f32 	%f27, %f12, %f11, %p7;
$L__BB19_9:
	mul.rn.f32 	%f14, %f27, %f27;
	and.b32  	%r39, %r44, 1;
	setp.eq.b32 	%p8, %r39, 1;
	selp.f32 	%f15, 0f3F800000, %f27, %p8;
	fma.rn.f32 	%f16, %f14, %f15, 0f00000000;
	fma.rn.f32 	%f17, %f14, 0f37CBAC00, 0fBAB607ED;
	selp.f32 	%f18, %f17, 0fB94D4153, %p8;
	selp.f32 	%f19, 0f3D2AAABB, 0f3C0885E4, %p8;
	fma.rn.f32 	%f20, %f18, %f14, %f19;
	selp.f32 	%f21, 0fBEFFFFFF, 0fBE2AAAA8, %p8;
	fma.rn.f32 	%f22, %f20, %f14, %f21;
	fma.rn.f32 	%f23, %f22, %f16, %f15;
	and.b32  	%r40, %r44, 2;
	setp.eq.s32 	%p9, %r40, 0;
	mov.f32 	%f24, 0f00000000;
	sub.f32 	%f25, %f24, %f23;
	selp.f32 	%f26, %f23, %f25, %p9;
	cvta.to.global.u64 	%rd23, %rd9;
	add.s64 	%rd25, %rd23, %rd13;
	st.global.f32 	[%rd25], %f26;
$L__BB19_10:
	ret;

}
	// .globl	cos_f64
.visible .entry cos_f64(
	.param .u64 .ptr .align 1 cos_f64_param_0,
	.param .u64 .ptr .align 1 cos_f64_param_1,
	.param .u32 cos_f64_param_2
)
{
	.reg .pred 	%p<6>;
	.reg .b32 	%r<18>;
	.reg .b64 	%rd<13>;
	.reg .b64 	%fd<36>;

	ld.param.u64 	%rd1, [cos_f64_param_0];
	ld.param.u64 	%rd2, [cos_f64_param_1];
	ld.param.u32 	%r7, [cos_f64_param_2];
	mov.u32 	%r8, %ctaid.x;
	mov.u32 	%r9, %ntid.x;
	mov.u32 	%r10, %tid.x;
	mad.lo.s32 	%r1, %r8, %r9, %r10;
	setp.ge.s32 	%p1, %r1, %r7;
	@%p1 bra 	$L__BB20_7;
	cvta.to.global.u64 	%rd3, %rd2;
	mul.wide.s32 	%rd4, %r1, 8;
	add.s64 	%rd5, %rd3, %rd4;
	ld.global.f64 	%fd1, [%rd5];
	abs.f64 	%fd2, %fd1;
	setp.neu.f64 	%p2, %fd2, 0d7FF0000000000000;
	@%p2 bra 	$L__BB20_3;
	mov.f64 	%fd13, 0d0000000000000000;
	mul.rn.f64 	%fd35, %fd1, %fd13;
	mov.b32 	%r17, 1;
	bra.uni 	$L__BB20_6;
$L__BB20_3:
	mul.f64 	%fd8, %fd1, 0d3FE45F306DC9C883;
	cvt.rni.s32.f64 	%r16, %fd8;
	cvt.rn.f64.s32 	%fd9, %r16;
	fma.rn.f64 	%fd10, %fd9, 0dBFF921FB54442D18, %fd1;
	fma.rn.f64 	%fd11, %fd9, 0dBC91A62633145C00, %fd10;
	fma.rn.f64 	%fd35, %fd9, 0dB97B839A252049C0, %fd11;
	setp.ltu.f64 	%p3, %fd2, 0d41E0000000000000;
	@%p3 bra 	$L__BB20_5;
	{ // callseq 1, 0
	.param .b64 param0;
	st.param.f64 	[param0], %fd1;
	.param .align 16 .b8 retval0[16];
	call.uni (retval0), 
	__internal_trig_reduction_slowpathd, 
	(
	param0
	);
	ld.param.f64 	%fd35, [retval0];
	ld.param.b32 	%r16, [retval0+8];
	} // callseq 1
$L__BB20_5:
	add.s32 	%r17, %r16, 1;
$L__BB20_6:
	shl.b32 	%r13, %r17, 6;
	cvt.u64.u32 	%rd6, %r13;
	and.b64  	%rd7, %rd6, 64;
	mov.u64 	%rd8, __cudart_sin_cos_coeffs;
	add.s64 	%rd9, %rd8, %rd7;
	mul.rn.f64 	%fd14, %fd35, %fd35;
	and.b32  	%r14, %r17, 1;
	setp.eq.b32 	%p4, %r14, 1;
	selp.f64 	%fd15, 0dBDA8FF8320FD8164, 0d3DE5DB65F9785EBA, %p4;
	ld.global.nc.v2.f64 	{%fd16, %fd17}, [%rd9];
	fma.rn.f64 	%fd18, %fd15, %fd14, %fd16;
	fma.rn.f64 	%fd19, %fd18, %fd14, %fd17;
	ld.global.nc.v2.f64 	{%fd20, %fd21}, [%rd9+16];
	fma.rn.f64 	%fd22, %fd19, %fd14, %fd20;
	fma.rn.f64 	%fd23, %fd22, %fd14, %fd21;
	ld.global.nc.v2.f64 	{%fd24, %fd25}, [%rd9+32];
	fma.rn.f64 	%fd26, %fd23, %fd14, %fd24;
	fma.rn.f64 	%fd27, %fd26, %fd14, %fd25;
	fma.rn.f64 	%fd28, %fd27, %fd35, %fd35;
	fma.rn.f64 	%fd29, %fd27, %fd14, 0d3FF0000000000000;
	selp.f64 	%fd30, %fd29, %fd28, %p4;
	and.b32  	%r15, %r17, 2;
	setp.eq.s32 	%p5, %r15, 0;
	mov.f64 	%fd31, 0d0000000000000000;
	sub.f64 	%fd32, %fd31, %fd30;
	selp.f64 	%fd33, %fd30, %fd32, %p5;
	cvta.to.global.u64 	%rd10, %rd1;
	add.s64 	%rd12, %rd10, %rd4;
	st.global.f64 	[%rd12], %fd33;
$L__BB20_7:
	ret;

}
	// .globl	cos_f32
.visible .entry cos_f32(
	.param .u64 .ptr .align 1 cos_f32_param_0,
	.param .u64 .ptr .align 1 cos_f32_param_1,
	.param .u32 cos_f32_param_2
)
{
	.local .align 4 .b8 	__local_depot21[28];
	.reg .b64 	%SP;
	.reg .b64 	%SPL;
	.reg .pred 	%p<10>;
	.reg .b32 	%r<46>;
	.reg .b32 	%f<28>;
	.reg .b64 	%rd<29>;
	.reg .b64 	%fd<3>;

	mov.u64 	%SPL, __local_depot21;
	ld.param.u64 	%rd9, [cos_f32_param_0];
	ld.param.u64 	%rd10, [cos_f32_param_1];
	ld.param.u32 	%r16, [cos_f32_param_2];
	add.u64 	%rd1, %SPL, 0;
	mov.u32 	%r17, %ctaid.x;
	mov.u32 	%r18, %ntid.x;
	mov.u32 	%r19, %tid.x;
	mad.lo.s32 	%r1, %r17, %r18, %r19;
	setp.ge.s32 	%p1, %r1, %r16;
	@%p1 bra 	$L__BB21_10;
	cvta.to.global.u64 	%rd12, %rd10;
	mul.wide.s32 	%rd13, %r1, 4;
	add.s64 	%rd14, %rd12, %rd13;
	ld.global.f32 	%f1, [%rd14];
	mul.f32 	%f7, %f1, 0f3F22F983;
	cvt.rni.s32.f32 	%r45, %f7;
	cvt.rn.f32.s32 	%f8, %r45;
	fma.rn.f32 	%f9, %f8, 0fBFC90FDA, %f1;
	fma.rn.f32 	%f10, %f8, 0fB3A22168, %f9;
	fma.rn.f32 	%f27, %f8, 0fA7C234C5, %f10;
	abs.f32 	%f3, %f1;
	setp.ltu.f32 	%p2, %f3, 0f47CE4780;
	@%p2 bra 	$L__BB21_9;
	setp.neu.f32 	%p3, %f3, 0f7F800000;
	@%p3 bra 	$L__BB21_4;
	mov.f32 	%f13, 0f00000000;
	mul.rn.f32 	%f27, %f1, %f13;
	mov.b32 	%r45, 0;
	bra.uni 	$L__BB21_9;
$L__BB21_4:
	mov.b32 	%r3, %f1;
	shl.b32 	%r21, %r3, 8;
	or.b32  	%r4, %r21, -2147483648;
	mov.b64 	%rd28, 0;
	mov.b32 	%r42, 0;
	mov.u64 	%rd26, __cudart_i2opi_f;
	mov.u64 	%rd27, %rd1;
$L__BB21_5:
	.pragma "nounroll";
	ld.global.nc.u32 	%r22, [%rd26];
	mad.wide.u32 	%rd17, %r22, %r4, %rd28;
	shr.u64 	%rd28, %rd17, 32;
	st.local.u32 	[%rd27], %rd17;
	add.s32 	%r42, %r42, 1;
	add.s64 	%rd27, %rd27, 4;
	add.s64 	%rd26, %rd26, 4;
	setp.ne.s32 	%p4, %r42, 6;
	@%p4 bra 	$L__BB21_5;
	shr.u32 	%r23, %r3, 23;
	st.local.u32 	[%rd1+24], %rd28;
	and.b32  	%r7, %r23, 31;
	and.b32  	%r24, %r23, 224;
	add.s32 	%r25, %r24, -128;
	shr.u32 	%r26, %r25, 5;
	mul.wide.u32 	%rd18, %r26, 4;
	sub.s64 	%rd8, %rd1, %rd18;
	ld.local.u32 	%r43, [%rd8+24];
	ld.local.u32 	%r44, [%rd8+20];
	setp.eq.s32 	%p5, %r7, 0;
	@%p5 bra 	$L__BB21_8;
	shf.l.wrap.b32 	%r43, %r44, %r43, %r7;
	ld.local.u32 	%r27, [%rd8+16];
	shf.l.wrap.b32 	%r44, %r27, %r44, %r7;
$L__BB21_8:
	shr.u32 	%r28, %r43, 30;
	shf.l.wrap.b32 	%r29, %r44, %r43, 2;
	shl.b32 	%r30, %r44, 2;
	shr.u32 	%r31, %r29, 31;
	add.s32 	%r32, %r31, %r28;
	neg.s32 	%r33, %r32;
	setp.lt.s32 	%p6, %r3, 0;
	selp.b32 	%r45, %r33, %r32, %p6;
	xor.b32  	%r34, %r29, %r3;
	shr.s32 	%r35, %r29, 31;
	xor.b32  	%r36, %r35, %r29;
	xor.b32  	%r37, %r35, %r30;
	cvt.u64.u32 	%rd19, %r36;
	shl.b64 	%rd20, %rd19, 32;
	cvt.u64.u32 	%rd21, %r37;
	or.b64  	%rd22, %rd20, %rd21;
	cvt.rn.f64.s64 	%fd1, %rd22;
	mul.f64 	%fd2, %fd1, 0d3BF921FB54442D19;
	cvt.rn.f32.f64 	%f11, %fd2;
	neg.f32 	%f12, %f11;
	setp.lt.s32 	%p7, %r34, 0;
	selp.f32 	%f27, %f12, %f11, %p7;
$L__BB21_9:
	add.s32 	%r39, %r45, 1;
	mul.rn.f32 	%f14, %f27, %f27;
	and.b32  	%r40, %r45, 1;
	setp.eq.b32 	%p8, %r40, 1;
	selp.f32 	%f15, %f27, 0f3F800000, %p8;
	fma.rn.f32 	%f16, %f14, %f15, 0f00000000;
	fma.rn.f32 	%f17, %f14, 0f37CBAC00, 0fBAB607ED;
	selp.f32 	%f18, 0fB94D4153, %f17, %p8;
	selp.f32 	%f19, 0f3C0885E4, 0f3D2AAABB, %p8;
	fma.rn.f32 	%f20, %f18, %f14, %f19;
	selp.f32 	%f21, 0fBE2AAAA8, 0fBEFFFFFF, %p8;
	fma.rn.f32 	%f22, %f20, %f14, %f21;
	fma.rn.f32 	%f23, %f22, %f16, %f15;
	and.b32  	%r41, %r39, 2;
	setp.eq.s32 	%p9, %r41, 0;
	mov.f32 	%f24, 0f00000000;
	sub.f32 	%f25, %f24, %f23;
	selp.f32 	%f26, %f23, %f25, %p9;
	cvta.to.global.u64 	%rd23, %rd9;
	add.s64 	%rd25, %rd23, %rd13;
	st.global.f32 	[%rd25], %f26;
$L__BB21_10:
	ret;

}
	// .globl	sqrt_f64
.visible .entry sqrt_f64(
	.param .u64 .ptr .align 1 sqrt_f64_param_0,
	.param .u64 .ptr .align 1 sqrt_f64_param_1,
	.param .u32 sqrt_f64_param_2
)
{
	.reg .pred 	%p<2>;
	.reg .b32 	%r<6>;
	.reg .b64 	%rd<8>;
	.reg .b64 	%fd<3>;

	ld.param.u64 	%rd1, [sqrt_f64_param_0];
	ld.param.u64 	%rd2, [sqrt_f64_param_1];
	ld.param.u32 	%r2, [sqrt_f64_param_2];
	mov.u32 	%r3, %ctaid.x;
	mov.u32 	%r4, %ntid.x;
	mov.u32 	%r5, %tid.x;
	mad.lo.s32 	%r1, %r3, %r4, %r5;
	setp.ge.s32 	%p1, %r1, %r2;
	@%p1 bra 	$L__BB22_2;
	cvta.to.global.u64 	%rd3, %rd2;
	cvta.to.global.u64 	%rd4, %rd1;
	mul.wide.s32 	%rd5, %r1, 8;
	add.s64 	%rd6, %rd3, %rd5;
	ld.global.f64 	%fd1, [%rd6];
	sqrt.rn.f64 	%fd2, %fd1;
	add.s64 	%rd7, %rd4, %rd5;
	st.global.f64 	[%rd7], %fd2;
$L__BB22_2:
	ret;

}
	// .globl	sqrt_f32
.visible .entry sqrt_f32(
	.param .u64 .ptr .align 1 sqrt_f32_param_0,
	.param .u64 .ptr .align 1 sqrt_f32_param_1,
	.param .u32 sqrt_f32_param_2
)
{
	.reg .pred 	%p<2>;
	.reg .b32 	%r<6>;
	.reg .b32 	%f<3>;
	.reg .b64 	%rd<8>;

	ld.param.u64 	%rd1, [sqrt_f32_param_0];
	ld.param.u64 	%rd2, [sqrt_f32_param_1];
	ld.param.u32 	%r2, [sqrt_f32_param_2];
	mov.u32 	%r3, %ctaid.x;
	mov.u32 	%r4, %ntid.x;
	mov.u32 	%r5, %tid.x;
	mad.lo.s32 	%r1, %r3, %r4, %r5;
	setp.ge.s32 	%p1, %r1, %r2;
	@%p1 bra 	$L__BB23_2;
	cvta.to.global.u64 	%rd3, %rd2;
	cvta.to.global.u64 	%rd4, %rd1;
	mul.wide.s32 	%rd5, %r1, 4;
	add.s64 	%rd6, %rd3, %rd5;
	ld.global.f32 	%f1, [%rd6];
	sqrt.rn.f32 	%f2, %f1;
	add.s64 	%rd7, %rd4, %rd5;
	st.global.f32 	[%rd7], %f2;
$L__BB23_2:
	ret;

}
	// .globl	tanh_f64
.visible .entry tanh_f64(
	.param .u64 .ptr .align 1 tanh_f64_param_0,
	.param .u64 .ptr .align 1 tanh_f64_param_1,
	.param .u32 tanh_f64_param_2
)
{
	.reg .pred 	%p<4>;
	.reg .b32 	%r<9>;
	.reg .b32 	%f<5>;
	.reg .b64 	%rd<9>;
	.reg .b64 	%fd<47>;

	ld.param.u64 	%rd1, [tanh_f64_param_0];
	ld.param.u64 	%rd2, [tanh_f64_param_1];
	ld.param.u32 	%r3, [tanh_f64_param_2];
	mov.u32 	%r4, %ctaid.x;
	mov.u32 	%r5, %ntid.x;
	mov.u32 	%r6, %tid.x;
	mad.lo.s32 	%r1, %r4, %r5, %r6;
	setp.ge.s32 	%p1, %r1, %r3;
	@%p1 bra 	$L__BB24_5;
	cvta.to.global.u64 	%rd3, %rd2;
	mul.wide.s32 	%rd4, %r1, 8;
	add.s64 	%rd5, %rd3, %rd4;
	ld.global.f64 	%fd1, [%rd5];
	{
	.reg .b32 %temp; 
	mov.b64 	{%temp, %r7}, %fd1;
	}
	and.b32  	%r2, %r7, 2147483647;
	{
	.reg .b32 %temp; 
	mov.b64 	{%r8, %temp}, %fd1;
	}
	mov.b64 	%fd2, {%r8, %r2};
	setp.ltu.f64 	%p2, %fd2, 0d3FE4F92224DD2F1A;
	@%p2 bra 	$L__BB24_3;
	add.f64 	%fd6, %fd2, %fd2;
	cvt.rn.f32.f64 	%f1, %fd6;
	mul.f32 	%f2, %f1, 0f3FB8AA3B;
	cvt.rni.f32.f32 	%f3, %f2;
	cvt.f64.f32 	%fd7, %f3;
	fma.rn.f64 	%fd8, %fd7, 0dBFE62E42FEFA39EF, %fd6;
	fma.rn.f64 	%fd9, %fd8, 0d3E5AE904A4741B81, 0d3E928A27F89B6999;
	fma.rn.f64 	%fd10, %fd9, %fd8, 0d3EC71DE715FF7E07;
	fma.rn.f64 	%fd11, %fd10, %fd8, 0d3EFA019A6B0AC45A;
	fma.rn.f64 	%fd12, %fd11, %fd8, 0d3F2A01A017EED94F;
	fma.rn.f64 	%fd13, %fd12, %fd8, 0d3F56C16C17F2A71B;
	fma.rn.f64 	%fd14, %fd13, %fd8, 0d3F811111111173C4;
	fma.rn.f64 	%fd15, %fd14, %fd8, 0d3FA555555555211A;
	fma.rn.f64 	%fd16, %fd15, %fd8, 0d3FC5555555555540;
	fma.rn.f64 	%fd17, %fd16, %fd8, 0d3FE0000000000005;
	mul.f64 	%fd18, %fd8, %fd17;
	fma.rn.f64 	%fd19, %fd18, %fd8, %fd8;
	ex2.approx.ftz.f32 	%f4, %f3;
	cvt.f64.f32 	%fd20, %f4;
	mov.f64 	%fd21, 0d3FF0000000000000;
	sub.f64 	%fd22, %fd21, %fd20;
	neg.f64 	%fd23, %fd19;
	fma.rn.f64 	%fd24, %fd23, %fd20, %fd22;
	mov.f64 	%fd25, 0d4000000000000000;
	sub.f64 	%fd26, %fd25, %fd24;
	rcp.approx.ftz.f64 	%fd27, %fd26;
	neg.f64 	%fd28, %fd26;
	fma.rn.f64 	%fd29, %fd28, %fd27, 0d3FF0000000000000;
	fma.rn.f64 	%fd30, %fd29, %fd29, %fd29;
	fma.rn.f64 	%fd31, %fd30, %fd27, %fd27;
	fma.rn.f64 	%fd32, %fd31, 0dC000000000000000, 0d3FF0000000000000;
	setp.gt.u32 	%p3, %r2, 1077088193;
	selp.f64 	%fd33, 0d3FF0000000000000, %fd32, %p3;
	copysign.f64 	%fd46, %fd1, %fd33;
	bra.uni 	$L__BB24_4;
$L__BB24_3:
	mul.f64 	%fd34, %fd1, %fd1;
	fma.rn.f64 	%fd35, %fd34, 0dBEF0BC46E2F5E964, 0d3F14359F420AFC3D;
	fma.rn.f64 	%fd36, %fd35, %fd34, 0dBF2DF9F0728C5D84;
	fma.rn.f64 	%fd37, %fd36, %fd34, 0d3F4337D1CEC4F033;
	fma.rn.f64 	%fd38, %fd37, %fd34, 0dBF57D6E9674335B3;
	fma.rn.f64 	%fd39, %fd38, %fd34, 0d3F6D6D000D7AAD3D;
	fma.rn.f64 	%fd40, %fd39, %fd34, 0dBF8226E1F3CF1EF5;
	fma.rn.f64 	%fd41, %fd40, %fd34, 0d3F9664F47EC0C8CF;
	fma.rn.f64 	%fd42, %fd41, %fd34, 0dBFABA1BA1B80AB40;
	fma.rn.f64 	%fd43, %fd42, %fd34, 0d3FC111111110FA4A;
	fma.rn.f64 	%fd44, %fd43, %fd34, 0dBFD5555555555550;
	fma.rn.f64 	%fd45, %fd44, %fd34, 0d0000000000000000;
	fma.rn.f64 	%fd46, %fd45, %fd1, %fd1;
$L__BB24_4:
	cvta.to.global.u64 	%rd6, %rd1;
	add.s64 	%rd8, %rd6, %rd4;
	st.global.f64 	[%rd8], %fd46;
$L__BB24_5:
	ret;

}
	// .globl	tanh_f32
.visible .entry tanh_f32(
	.param .u64 .ptr .align 1 tanh_f32_param_0,
	.param .u64 .ptr .align 1 tanh_f32_param_1,
	.param .u32 tanh_f32_param_2
)
{
	.reg .pred 	%p<4>;
	.reg .b32 	%r<6>;
	.reg .b32 	%f<17>;
	.reg .b64 	%rd<8>;

	ld.param.u64 	%rd1, [tanh_f32_param_0];
	ld.param.u64 	%rd2, [tanh_f32_param_1];
	ld.param.u32 	%r2, [tanh_f32_param_2];
	mov.u32 	%r3, %ctaid.x;
	mov.u32 	%r4, %ntid.x;
	mov.u32 	%r5, %tid.x;
	mad.lo.s32 	%r1, %r3, %r4, %r5;
	setp.ge.s32 	%p1, %r1, %r2;
	@%p1 bra 	$L__BB25_2;
	cvta.to.global.u64 	%rd3, %rd2;
	cvta.to.global.u64 	%rd4, %rd1;
	mul.wide.s32 	%rd5, %r1, 4;
	add.s64 	%rd6, %rd3, %rd5;
	ld.global.f32 	%f1, [%rd6];
	abs.f32 	%f2, %f1;
	mul.f32 	%f3, %f2, 0f4038AA3B;
	ex2.approx.ftz.f32 	%f4, %f3;
	add.f32 	%f5, %f4, 0f3F800000;
	rcp.approx.ftz.f32 	%f6, %f5;
	fma.rn.f32 	%f7, %f6, 0fC0000000, 0f3F800000;
	setp.ge.f32 	%p2, %f2, 0f41102CB4;
	selp.f32 	%f8, 0f3F800000, %f7, %p2;
	copysign.f32 	%f9, %f1, %f8;
	mul.f32 	%f10, %f1, %f1;
	fma.rn.f32 	%f11, %f10, 0f3C80F082, 0fBD563CAE;
	fma.rn.f32 	%f12, %f11, %f10, 0f3E085941;
	fma.rn.f32 	%f13, %f12, %f10, 0fBEAAA9ED;
	fma.rn.f32 	%f14, %f13, %f10, 0f00000000;
	fma.rn.f32 	%f15, %f14, %f1, %f1;
	setp.ge.f32 	%p3, %f2, 0f3F19999A;
	selp.f32 	%f16, %f9, %f15, %p3;
	add.s64 	%rd7, %rd4, %rd5;
	st.global.f32 	[%rd7], %f16;
$L__BB25_2:
	ret;

}
	// .globl	sigmoid_f64
.visible .entry sigmoid_f64(
	.param .u64 .ptr .align 1 sigmoid_f64_param_0,
	.param .u64 .ptr .align 1 sigmoid_f64_param_1,
	.param .u32 sigmoid_f64_param_2
)
{
	.reg .pred 	%p<5>;
	.reg .b32 	%r<21>;
	.reg .b32 	%f<3>;
	.reg .b64 	%rd<9>;
	.reg .b64 	%fd<30>;

	ld.param.u64 	%rd1, [sigmoid_f64_param_0];
	ld.param.u64 	%rd2, [sigmoid_f64_param_1];
	ld.param.u32 	%r5, [sigmoid_f64_param_2];
	mov.u32 	%r6, %ctaid.x;
	mov.u32 	%r7, %ntid.x;
	mov.u32 	%r8, %tid.x;
	mad.lo.s32 	%r1, %r6, %r7, %r8;
	setp.ge.s32 	%p1, %r1, %r5;
	@%p1 bra 	$L__BB26_5;
	cvta.to.global.u64 	%rd3, %rd2;
	mul.wide.s32 	%rd4, %r1, 8;
	add.s64 	%rd5, %rd3, %rd4;
	ld.global.f64 	%fd1, [%rd5];
	neg.f64 	%fd6, %fd1;
	fma.rn.f64 	%fd7, %fd1, 0dBFF71547652B82FE, 0d4338000000000000;
	{
	.reg .b32 %temp; 
	mov.b64 	{%r2, %temp}, %fd7;
	}
	mov.f64 	%fd8, 0dC338000000000000;
	add.rn.f64 	%fd9, %fd7, %fd8;
	fma.rn.f64 	%fd10, %fd9, 0dBFE62E42FEFA39EF, %fd6;
	fma.rn.f64 	%fd11, %fd9, 0dBC7ABC9E3B39803F, %fd10;
	fma.rn.f64 	%fd12, %fd11, 0d3E5ADE1569CE2BDF, 0d3E928AF3FCA213EA;
	fma.rn.f64 	%fd13, %fd12, %fd11, 0d3EC71DEE62401315;
	fma.rn.f64 	%fd14, %fd13, %fd11, 0d3EFA01997C89EB71;
	fma.rn.f64 	%fd15, %fd14, %fd11, 0d3F2A01A014761F65;
	fma.rn.f64 	%fd16, %fd15, %fd11, 0d3F56C16C1852B7AF;
	fma.rn.f64 	%fd17, %fd16, %fd11, 0d3F81111111122322;
	fma.rn.f64 	%fd18, %fd17, %fd11, 0d3FA55555555502A1;
	fma.rn.f64 	%fd19, %fd18, %fd11, 0d3FC5555555555511;
	fma.rn.f64 	%fd20, %fd19, %fd11, 0d3FE000000000000B;
	fma.rn.f64 	%fd21, %fd20, %fd11, 0d3FF0000000000000;
	fma.rn.f64 	%fd22, %fd21, %fd11, 0d3FF0000000000000;
	{
	.reg .b32 %temp; 
	mov.b64 	{%r3, %temp}, %fd22;
	}
	{
	.reg .b32 %temp; 
	mov.b64 	{%temp, %r4}, %fd22;
	}
	shl.b32 	%r9, %r2, 20;
	add.s32 	%r10, %r9, %r4;
	mov.b64 	%fd29, {%r3, %r10};
	{
	.reg .b32 %temp; 
	mov.b64 	{%temp, %r11}, %fd6;
	}
	mov.b32 	%f2, %r11;
	abs.f32 	%f1, %f2;
	setp.lt.f32 	%p2, %f1, 0f4086232B;
	@%p2 bra 	$L__BB26_4;
	setp.gt.f64 	%p3, %fd1, 0d0000000000000000;
	mov.f64 	%fd23, 0d7FF0000000000000;
	sub.f64 	%fd24, %fd23, %fd1;
	selp.f64 	%fd29, 0d0000000000000000, %fd24, %p3;
	setp.geu.f32 	%p4, %f1, 0f40874800;
	@%p4 bra 	$L__BB26_4;
	shr.u32 	%r12, %r2, 31;
	add.s32 	%r13, %r2, %r12;
	shr.s32 	%r14, %r13, 1;
	shl.b32 	%r15, %r14, 20;
	add.s32 	%r16, %r4, %r15;
	mov.b64 	%fd25, {%r3, %r16};
	sub.s32 	%r17, %r2, %r14;
	shl.b32 	%r18, %r17, 20;
	add.s32 	%r19, %r18, 1072693248;
	mov.b32 	%r20, 0;
	mov.b64 	%fd26, {%r20, %r19};
	mul.f64 	%fd29, %fd26, %fd25;
$L__BB26_4:
	add.f64 	%fd27, %fd29, 0d3FF0000000000000;
	rcp.rn.f64 	%fd28, %fd27;
	cvta.to.global.u64 	%rd6, %rd1;
	add.s64 	%rd8, %rd6, %rd4;
	st.global.f64 	[%rd8], %fd28;
$L__BB26_5:
	ret;

}
	// .globl	sigmoid_f32
.visible .entry sigmoid_f32(
	.param .u64 .ptr .align 1 sigmoid_f32_param_0,
	.param .u64 .ptr .align 1 sigmoid_f32_param_1,
	.param .u32 sigmoid_f32_param_2
)
{
	.reg .pred 	%p<2>;
	.reg .b32 	%r<8>;
	.reg .b32 	%f<15>;
	.reg .b64 	%rd<8>;

	ld.param.u64 	%rd1, [sigmoid_f32_param_0];
	ld.param.u64 	%rd2, [sigmoid_f32_param_1];
	ld.param.u32 	%r2, [sigmoid_f32_param_2];
	mov.u32 	%r3, %ctaid.x;
	mov.u32 	%r4, %ntid.x;
	mov.u32 	%r5, %tid.x;
	mad.lo.s32 	%r1, %r3, %r4, %r5;
	setp.ge.s32 	%p1, %r1, %r2;
	@%p1 bra 	$L__BB27_2;
	cvta.to.global.u64 	%rd3, %rd2;
	cvta.to.global.u64 	%rd4, %rd1;
	mul.wide.s32 	%rd5, %r1, 4;
	add.s64 	%rd6, %rd3, %rd5;
	ld.global.f32 	%f1, [%rd6];
	fma.rn.f32 	%f2, %f1, 0fBBBB989D, 0f3F000000;
	cvt.sat.f32.f32 	%f3, %f2;
	mov.f32 	%f4, 0f4B400001;
	mov.f32 	%f5, 0f437C0000;
	fma.rm.f32 	%f6, %f3, %f5, %f4;
	add.f32 	%f7, %f6, 0fCB40007F;
	neg.f32 	%f8, %f7;
	fma.rn.f32 	%f9, %f1, 0fBFB8AA3B, %f8;
	fma.rn.f32 	%f10, %f1, 0fB2A57060, %f9;
	mov.b32 	%r6, %f6;
	shl.b32 	%r7, %r6, 23;
	mov.b32 	%f11, %r7;
	ex2.approx.ftz.f32 	%f12, %f10;
	fma.rn.f32 	%f13, %f12, %f11, 0f3F800000;
	rcp.rn.f32 	%f14, %f13;
	add.s64 	%rd7, %rd4, %rd5;
	st.global.f32 	[%rd7], %f14;
$L__BB27_2:
	ret;

}
	// .globl	relu_f64
.visible .entry relu_f64(
	.param .u64 .ptr .align 1 relu_f64_param_0,
	.param .u64 .ptr .align 1 relu_f64_param_1,
	.param .u32 relu_f64_param_2
)
{
	.reg .pred 	%p<2>;
	.reg .b32 	%r<6>;
	.reg .b64 	%rd<8>;
	.reg .b64 	%fd<3>;

	ld.param.u64 	%rd1, [relu_f64_param_0];
	ld.param.u64 	%rd2, [relu_f64_param_1];
	ld.param.u32 	%r2, [relu_f64_param_2];
	mov.u32 	%r3, %ctaid.x;
	mov.u32 	%r4, %ntid.x;
	mov.u32 	%r5, %tid.x;
	mad.lo.s32 	%r1, %r3, %r4, %r5;
	setp.ge.s32 	%p1, %r1, %r2;
	@%p1 bra 	$L__BB28_2;
	cvta.to.global.u64 	%rd3, %rd2;
	cvta.to.global.u64 	%rd4, %rd1;
	mul.wide.s32 	%rd5, %r1, 8;
	add.s64 	%rd6, %rd3, %rd5;
	ld.global.f64 	%fd1, [%rd6];
	max.f64 	%fd2, %fd1, 0d0000000000000000;
	add.s64 	%rd7, %rd4, %rd5;
	st.global.f64 	[%rd7], %fd2;
$L__BB28_2:
	ret;

}
	// .globl	relu_f32
.visible .entry relu_f32(
	.param .u64 .ptr .align 1 relu_f32_param_0,
	.param .u64 .ptr .align 1 relu_f32_param_1,
	.param .u32 relu_f32_param_2
)
{
	.reg .pred 	%p<2>;
	.reg .b32 	%r<6>;
	.reg .b32 	%f<3>;
	.reg .b64 	%rd<8>;

	ld.param.u64 	%rd1, [relu_f32_param_0];
	ld.param.u64 	%rd2, [relu_f32_param_1];
	ld.param.u32 	%r2, [relu_f32_param_2];
	mov.u32 	%r3, %ctaid.x;
	mov.u32 	%r4, %ntid.x;
	mov.u32 	%r5, %tid.x;
	mad.lo.s32 	%r1, %r3, %r4, %r5;
	setp.ge.s32 	%p1, %r1, %r2;
	@%p1 bra 	$L__BB29_2;
	cvta.to.global.u64 	%rd3, %rd2;
	cvta.to.global.u64 	%rd4, %rd1;
	mul.wide.s32 	%rd5, %r1, 4;
	add.s64 	%rd6, %rd3, %rd5;
	ld.global.f32 	%f1, [%rd6];
	max.f32 	%f2, %f1, 0f00000000;
	add.s64 	%rd7, %rd4, %rd5;
	st.global.f32 	[%rd7], %f2;
$L__BB29_2:
	ret;

}
	// .globl	exp_golden_f64
.visible .entry exp_golden_f64(
	.param .u64 .ptr .align 1 exp_golden_f64_param_0,
	.param .u64 .ptr .align 1 exp_golden_f64_param_1,
	.param .u32 exp_golden_f64_param_2
)
{
	.reg .pred 	%p<5>;
	.reg .b32 	%r<21>;
	.reg .b32 	%f<3>;
	.reg .b64 	%rd<9>;
	.reg .b64 	%fd<27>;

	ld.param.u64 	%rd1, [exp_golden_f64_param_0];
	ld.param.u64 	%rd2, [exp_golden_f64_param_1];
	ld.param.u32 	%r5, [exp_golden_f64_param_2];
	mov.u32 	%r6, %ctaid.x;
	mov.u32 	%r7, %ntid.x;
	mov.u32 	%r8, %tid.x;
	mad.lo.s32 	%r1, %r6, %r7, %r8;
	setp.ge.s32 	%p1, %r1, %r5;
	@%p1 bra 	$L__BB30_5;
	cvta.to.global.u64 	%rd3, %rd2;
	mul.wide.s32 	%rd4, %r1, 8;
	add.s64 	%rd5, %rd3, %rd4;
	ld.global.f64 	%fd6, [%rd5];
	mul.f64 	%fd1, %fd6, 0dBFE3C6EF372FE950;
	fma.rn.f64 	%fd7, %fd1, 0d3FF71547652B82FE, 0d4338000000000000;
	{
	.reg .b32 %temp; 
	mov.b64 	{%r2, %temp}, %fd7;
	}
	mov.f64 	%fd8, 0dC338000000000000;
	add.rn.f64 	%fd9, %fd7, %fd8;
	fma.rn.f64 	%fd10, %fd9, 0dBFE62E42FEFA39EF, %fd1;
	fma.rn.f64 	%fd11, %fd9, 0dBC7ABC9E3B39803F, %fd10;
	fma.rn.f64 	%fd12, %fd11, 0d3E5ADE1569CE2BDF, 0d3E928AF3FCA213EA;
	fma.rn.f64 	%fd13, %fd12, %fd11, 0d3EC71DEE62401315;
	fma.rn.f64 	%fd14, %fd13, %fd11, 0d3EFA01997C89EB71;
	fma.rn.f64 	%fd15, %fd14, %fd11, 0d3F2A01A014761F65;
	fma.rn.f64 	%fd16, %fd15, %fd11, 0d3F56C16C1852B7AF;
	fma.rn.f64 	%fd17, %fd16, %fd11, 0d3F81111111122322;
	fma.rn.f64 	%fd18, %fd17, %fd11, 0d3FA55555555502A1;
	fma.rn.f64 	%fd19, %fd18, %fd11, 0d3FC5555555555511;
	fma.rn.f64 	%fd20, %fd19, %fd11, 0d3FE000000000000B;
	fma.rn.f64 	%fd21, %fd20, %fd11, 0d3FF0000000000000;
	fma.rn.f64 	%fd22, %fd21, %fd11, 0d3FF0000000000000;
	{
	.reg .b32 %temp; 
	mov.b64 	{%r3, %temp}, %fd22;
	}
	{
	.reg .b32 %temp; 
	mov.b64 	{%temp, %r4}, %fd22;
	}
	shl.b32 	%r9, %r2, 20;
	add.s32 	%r10, %r9, %r4;
	mov.b64 	%fd26, {%r3, %r10};
	{
	.reg .b32 %temp; 
	mov.b64 	{%temp, %r11}, %fd1;
	}
	mov.b32 	%f2, %r11;
	abs.f32 	%f1, %f2;
	setp.lt.f32 	%p2, %f1, 0f4086232B;
	@%p2 bra 	$L__BB30_4;
	setp.lt.f64 	%p3, %fd1, 0d0000000000000000;
	add.f64 	%fd23, %fd1, 0d7FF0000000000000;
	selp.f64 	%fd26, 0d0000000000000000, %fd23, %p3;
	setp.geu.f32 	%p4, %f1, 0f40874800;
	@%p4 bra 	$L__BB30_4;
	shr.u32 	%r12, %r2, 31;
	add.s32 	%r13, %r2, %r12;
	shr.s32 	%r14, %r13, 1;
	shl.b32 	%r15, %r14, 20;
	add.s32 	%r16, %r4, %r15;
	mov.b64 	%fd24, {%r3, %r16};
	sub.s32 	%r17, %r2, %r14;
	shl.b32 	%r18, %r17, 20;
	add.s32 	%r19, %r18, 1072693248;
	mov.b32 	%r20, 0;
	mov.b64 	%fd25, {%r20, %r19};
	mul.f64 	%fd26, %fd25, %fd24;
$L__BB30_4:
	cvta.to.global.u64 	%rd6, %rd1;
	add.s64 	%rd8, %rd6, %rd4;
	st.global.f64 	[%rd8], %fd26;
$L__BB30_5:
	ret;

}
	// .globl	exp_golden_f32
.visible .entry exp_golden_f32(
	.param .u64 .ptr .align 1 exp_golden_f32_param_0,
	.param .u64 .ptr .align 1 exp_golden_f32_param_1,
	.param .u32 exp_golden_f32_param_2
)
{
	.reg .pred 	%p<2>;
	.reg .b32 	%r<8>;
	.reg .b32 	%f<15>;
	.reg .b64 	%rd<8>;

	ld.param.u64 	%rd1, [exp_golden_f32_param_0];
	ld.param.u64 	%rd2, [exp_golden_f32_param_1];
	ld.param.u32 	%r2, [exp_golden_f32_param_2];
	mov.u32 	%r3, %ctaid.x;
	mov.u32 	%r4, %ntid.x;
	mov.u32 	%r5, %tid.x;
	mad.lo.s32 	%r1, %r3, %r4, %r5;
	setp.ge.s32 	%p1, %r1, %r2;
	@%p1 bra 	$L__BB31_2;
	cvta.to.global.u64 	%rd3, %rd2;
	cvta.to.global.u64 	%rd4, %rd1;
	mul.wide.s32 	%rd5, %r1, 4;
	add.s64 	%rd6, %rd3, %rd5;
	ld.global.f32 	%f1, [%rd6];
	mul.f32 	%f2, %f1, 0fBF1E377A;
	fma.rn.f32 	%f3, %f2, 0f3BBB989D, 0f3F000000;
	cvt.sat.f32.f32 	%f4, %f3;
	mov.f32 	%f5, 0f4B400001;
	mov.f32 	%f6, 0f437C0000;
	fma.rm.f32 	%f7, %f4, %f6, %f5;
	add.f32 	%f8, %f7, 0fCB40007F;
	neg.f32 	%f9, %f8;
	fma.rn.f32 	%f10, %f2, 0f3FB8AA3B, %f9;
	fma.rn.f32 	%f11, %f2, 0f32A57060, %f10;
	mov.b32 	%r6, %f7;
	shl.b32 	%r7, %r6, 23;
	mov.b32 	%f12, %r7;
	ex2.approx.ftz.f32 	%f13, %f11;
	mul.f32 	%f14, %f13, %f12;
	add.s64 	%rd7, %rd4, %rd5;
	st.global.f32 	[%rd7], %f14;
$L__BB31_2:
	ret;

}
	// .globl	add_c128
.visible .entry add_c128(
	.param .u64 .ptr .align 1 add_c128_param_0,
	.param .u64 .ptr .align 1 add_c128_param_1,
	.param .u64 .ptr .align 1 add_c128_param_2,
	.param .u32 add_c128_param_3
)
{
	.reg .pred 	%p<2>;
	.reg .b32 	%r<7>;
	.reg .b64 	%rd<11>;
	.reg .b64 	%fd<7>;

	ld.param.u64 	%rd1, [add_c128_param_0];
	ld.param.u64 	%rd2, [add_c128_param_1];
	ld.param.u64 	%rd3, [add_c128_param_2];
	ld.param.u32 	%r2, [add_c128_param_3];
	mov.u32 	%r3, %ctaid.x;
	mov.u32 	%r4, %ntid.x;
	mov.u32 	%r5, %tid.x;
	mad.lo.s32 	%r1, %r3, %r4, %r5;
	setp.ge.s32 	%p1, %r1, %r2;
	@%p1 bra 	$L__BB32_2;
	cvta.to.global.u64 	%rd4, %rd2;
	cvta.to.global.u64 	%rd5, %rd3;
	cvta.to.global.u64 	%rd6, %rd1;
	shl.b32 	%r6, %r1, 1;
	mul.wide.s32 	%rd7, %r6, 8;
	add.s64 	%rd8, %rd4, %rd7;
	ld.global.f64 	%fd1, [%rd8];
	add.s64 	%rd9, %rd5, %rd7;
	ld.global.f64 	%fd2, [%rd9];
	add.f64 	%fd3, %fd1, %fd2;
	add.s64 	%rd10, %rd6, %rd7;
	st.global.f64 	[%rd10], %fd3;
	ld.global.f64 	%fd4, [%rd8+8];
	ld.global.f64 	%fd5, [%rd9+8];
	add.f64 	%fd6, %fd4, %fd5;
	st.global.f64 	[%rd10+8], %fd6;
$L__BB32_2:
	ret;

}
	// .globl	sub_c128
.visible .entry sub_c128(
	.param .u64 .ptr .align 1 sub_c128_param_0,
	.param .u64 .ptr .align 1 sub_c128_param_1,
	.param .u64 .ptr .align 1 sub_c128_param_2,
	.param .u32 sub_c128_param_3
)
{
	.reg .pred 	%p<2>;
	.reg .b32 	%r<7>;
	.reg .b64 	%rd<11>;
	.reg .b64 	%fd<7>;

	ld.param.u64 	%rd1, [sub_c128_param_0];
	ld.param.u64 	%rd2, [sub_c128_param_1];
	ld.param.u64 	%rd3, [sub_c128_param_2];
	ld.param.u32 	%r2, [sub_c128_param_3];
	mov.u32 	%r3, %ctaid.x;
	mov.u32 	%r4, %ntid.x;
	mov.u32 	%r5, %tid.x;
	mad.lo.s32 	%r1, %r3, %r4, %r5;
	setp.ge.s32 	%p1, %r1, %r2;
	@%p1 bra 	$L__BB33_2;
	cvta.to.global.u64 	%rd4, %rd2;
	cvta.to.global.u64 	%rd5, %rd3;
	cvta.to.global.u64 	%rd6, %rd1;
	shl.b32 	%r6, %r1, 1;
	mul.wide.s32 	%rd7, %r6, 8;
	add.s64 	%rd8, %rd4, %rd7;
	ld.global.f64 	%fd1, [%rd8];
	add.s64 	%rd9, %rd5, %rd7;
	ld.global.f64 	%fd2, [%rd9];
	sub.f64 	%fd3, %fd1, %fd2;
	add.s64 	%rd10, %rd6, %rd7;
	st.global.f64 	[%rd10], %fd3;
	ld.global.f64 	%fd4, [%rd8+8];
	ld.global.f64 	%fd5, [%rd9+8];
	sub.f64 	%fd6, %fd4, %fd5;
	st.global.f64 	[%rd10+8], %fd6;
$L__BB33_2:
	ret;

}
	// .globl	mul_c128
.visible .entry mul_c128(
	.param .u64 .ptr .align 1 mul_c128_param_0,
	.param .u64 .ptr .align 1 mul_c128_param_1,
	.param .u64 .ptr .align 1 mul_c128_param_2,
	.param .u32 mul_c128_param_3
)
{
	.reg .pred 	%p<2>;
	.reg .b32 	%r<7>;
	.reg .b64 	%rd<11>;
	.reg .b64 	%fd<10>;

	ld.param.u64 	%rd1, [mul_c128_param_0];
	ld.param.u64 	%rd2, [mul_c128_param_1];
	ld.param.u64 	%rd3, [mul_c128_param_2];
	ld.param.u32 	%r2, [mul_c128_param_3];
	mov.u32 	%r3, %ctaid.x;
	mov.u32 	%r4, %ntid.x;
	mov.u32 	%r5, %tid.x;
	mad.lo.s32 	%r1, %r3, %r4, %r5;
	setp.ge.s32 	%p1, %r1, %r2;
	@%p1 bra 	$L__BB34_2;
	cvta.to.global.u64 	%rd4, %rd2;
	cvta.to.global.u64 	%rd5, %rd3;
	cvta.to.global.u64 	%rd6, %rd1;
	shl.b32 	%r6, %r1, 1;
	mul.wide.s32 	%rd7, %r6, 8;
	add.s64 	%rd8, %rd4, %rd7;
	ld.global.f64 	%fd1, [%rd8];
	ld.global.f64 	%fd2, [%rd8+8];
	add.s64 	%rd9, %rd5, %rd7;
	ld.global.f64 	%fd3, [%rd9];
	ld.global.f64 	%fd4, [%rd9+8];
	mul.f64 	%fd5, %fd1, %fd3;
	mul.f64 	%fd6, %fd2, %fd4;
	sub.f64 	%fd7, %fd5, %fd6;
	add.s64 	%rd10, %rd6, %rd7;
	st.global.f64 	[%rd10], %fd7;
	mul.f64 	%fd8, %fd1, %fd4;
	fma.rn.f64 	%fd9, %fd2, %fd3, %fd8;
	st.global.f64 	[%rd10+8], %fd9;
$L__BB34_2:
	ret;

}
	// .globl	neg_c128
.visible .entry neg_c128(
	.param .u64 .ptr .align 1 neg_c128_param_0,
	.param .u64 .ptr .align 1 neg_c128_param_1,
	.param .u32 neg_c128_param_2
)
{
	.reg .pred 	%p<2>;
	.reg .b32 	%r<7>;
	.reg .b64 	%rd<8>;
	.reg .b64 	%fd<5>;

	ld.param.u64 	%rd1, [neg_c128_param_0];
	ld.param.u64 	%rd2, [neg_c128_param_1];
	ld.param.u32 	%r2, [neg_c128_param_2];
	mov.u32 	%r3, %ctaid.x;
	mov.u32 	%r4, %ntid.x;
	mov.u32 	%r5, %tid.x;
	mad.lo.s32 	%r1, %r3, %r4, %r5;
	setp.ge.s32 	%p1, %r1, %r2;
	@%p1 bra 	$L__BB35_2;
	cvta.to.global.u64 	%rd3, %rd2;
	cvta.to.global.u64 	%rd4, %rd1;
	shl.b32 	%r6, %r1, 1;
	mul.wide.s32 	%rd5, %r6, 8;
	add.s64 	%rd6, %rd3, %rd5;
	ld.global.f64 	%fd1, [%rd6];
	neg.f64 	%fd2, %fd1;
	add.s64 	%rd7, %rd4, %rd5;
	st.global.f64 	[%rd7], %fd2;
	ld.global.f64 	%fd3, [%rd6+8];
	neg.f64 	%fd4, %fd3;
	st.global.f64 	[%rd7+8], %fd4;
$L__BB35_2:
	ret;

}
.func  (.param .align 16 .b8 func_retval0[16]) __internal_trig_reduction_slowpathd(
	.param .b64 __internal_trig_reduction_slowpathd_param_0
)
{
	.local .align 8 .b8 	__local_depot36[40];
	.reg .b64 	%SP;
	.reg .b64 	%SPL;
	.reg .pred 	%p<10>;
	.reg .b32 	%r<47>;
	.reg .b64 	%rd<74>;
	.reg .b64 	%fd<5>;

	mov.u64 	%SPL, __local_depot36;
	ld.param.f64 	%fd4, [__internal_trig_reduction_slowpathd_param_0];
	add.u64 	%rd1, %SPL, 0;
	{
	.reg .b32 %temp; 
	mov.b64 	{%temp, %r1}, %fd4;
	}
	shr.u32 	%r2, %r1, 20;
	and.b32  	%r3, %r2, 2047;
	setp.eq.s32 	%p1, %r3, 2047;
	mov.b32 	%r46, 0;
	@%p1 bra 	$L__BB36_9;
	add.s32 	%r20, %r3, -1024;
	mov.b64 	%rd20, %fd4;
	shl.b64 	%rd2, %rd20, 11;
	shr.u32 	%r4, %r20, 6;
	sub.s32 	%r45, 15, %r4;
	sub.s32 	%r21, 19, %r4;
	setp.lt.u32 	%p2, %r20, 128;
	selp.b32 	%r6, 18, %r21, %p2;
	setp.ge.s32 	%p3, %r45, %r6;
	mov.b64 	%rd70, 0;
	@%p3 bra 	$L__BB36_4;
	add.s32 	%r23, %r6, %r4;
	neg.s32 	%r43, %r23;
	or.b64  	%rd3, %rd2, -9223372036854775808;
	mov.b64 	%rd70, 0;
	mov.b32 	%r42, 0;
	mov.u64 	%rd25, __cudart_i2opi_d;
	mov.u32 	%r44, %r45;
$L__BB36_3:
	.pragma "nounroll";
	mul.wide.s32 	%rd22, %r42, 8;
	add.s64 	%rd23, %rd1, %rd22;
	mul.wide.s32 	%rd24, %r44, 8;
	add.s64 	%rd26, %rd25, %rd24;
	ld.global.nc.u64 	%rd27, [%rd26];
	{
	.reg .u32 %r0, %r1, %r2, %r3, %alo, %ahi, %blo, %bhi, %clo, %chi;
	mov.b64 	{%alo,%ahi}, %rd27;
	mov.b64 	{%blo,%bhi}, %rd3;
	mov.b64 	{%clo,%chi}, %rd70;
	mad.lo.cc.u32 	%r0, %alo, %blo, %clo;
	madc.hi.cc.u32 	%r1, %alo, %blo, %chi;
	madc.hi.u32 	%r2, %alo, %bhi, 0;
	mad.lo.cc.u32 	%r1, %alo, %bhi, %r1;
	madc.hi.cc.u32 	%r2, %ahi, %blo, %r2;
	madc.hi.u32 	%r3, %ahi, %bhi, 0;
	mad.lo.cc.u32 	%r1, %ahi, %blo, %r1;
	madc.lo.cc.u32 	%r2, %ahi, %bhi, %r2;
	addc.u32 	%r3, %r3, 0;
	mov.b64 	%rd28, {%r0,%r1};
	mov.b64 	%rd70, {%r2,%r3};
	}
	st.local.u64 	[%rd23], %rd28;
	add.s32 	%r44, %r44, 1;
	add.s32 	%r43, %r43, 1;
	add.s32 	%r42, %r42, 1;
	setp.ne.s32 	%p4, %r43, -15;
	mov.u32 	%r45, %r6;
	@%p4 bra 	$L__BB36_3;
$L__BB36_4:
	cvt.s64.s32 	%rd29, %r45;
	cvt.u64.u32 	%rd30, %r4;
	add.s64 	%rd31, %rd30, %rd29;
	shl.b64 	%rd32, %rd31, 3;
	add.s64 	%rd33, %rd1, %rd32;
	st.local.u64 	[%rd33+-120], %rd70;
	and.b32  	%r15, %r2, 63;
	ld.local.u64 	%rd72, [%rd1+16];
	ld.local.u64 	%rd71, [%rd1+24];
	setp.eq.s32 	%p5, %r15, 0;
	@%p5 bra 	$L__BB36_6;
	shl.b64 	%rd34, %rd71, %r15;
	shr.u64 	%rd35, %rd72, 1;
	xor.b32  	%r24, %r15, 63;
	shr.u64 	%rd36, %rd35, %r24;
	or.b64  	%rd71, %rd34, %rd36;
	ld.local.u64 	%rd37, [%rd1+8];
	shl.b64 	%rd38, %rd72, %r15;
	shr.u64 	%rd39, %rd37, 1;
	shr.u64 	%rd40, %rd39, %r24;
	or.b64  	%rd72, %rd38, %rd40;
$L__BB36_6:
	and.b32  	%r25, %r1, -2147483648;
	shr.u64 	%rd41, %rd71, 62;
	cvt.u32.u64 	%r26, %rd41;
	mov.b64 	{%r27, %r28}, %rd71;
	mov.b64 	{%r29, %r30}, %rd72;
	shf.l.wrap.b32 	%r31, %r30, %r27, 2;
	shf.l.wrap.b32 	%r32, %r27, %r28, 2;
	mov.b64 	%rd42, {%r31, %r32};
	shl.b64 	%rd43, %rd72, 2;
	shr.u64 	%rd44, %rd42, 63;
	cvt.u32.u64 	%r33, %rd44;
	add.s32 	%r34, %r33, %r26;
	setp.eq.s32 	%p6, %r25, 0;
	neg.s32 	%r35, %r34;
	selp.b32 	%r46, %r34, %r35, %p6;
	setp.gt.s64 	%p7, %rd42, -1;
	mov.b64 	%rd45, 0;
	{
	.reg .u32 %r0, %r1, %r2, %r3, %a0, %a1, %a2, %a3, %b0, %b1, %b2, %b3;
	mov.b64 	{%a0,%a1}, %rd45;
	mov.b64 	{%a2,%a3}, %rd45;
	mov.b64 	{%b0,%b1}, %rd43;
	mov.b64 	{%b2,%b3}, %rd42;
	sub.cc.u32 	%r0, %a0, %b0;
	subc.cc.u32 	%r1, %a1, %b1;
	subc.cc.u32 	%r2, %a2, %b2;
	subc.u32 	%r3, %a3, %b3;
	mov.b64 	%rd46, {%r0,%r1};
	mov.b64 	%rd47, {%r2,%r3};
	}
	xor.b32  	%r36, %r25, -2147483648;
	selp.b64 	%rd73, %rd42, %rd47, %p7;
	selp.b64 	%rd14, %rd43, %rd46, %p7;
	selp.b32 	%r17, %r25, %r36, %p7;
	clz.b64 	%r37, %rd73;
	cvt.u64.u32 	%rd15, %r37;
	setp.eq.s32 	%p8, %r37, 0;
	@%p8 bra 	$L__BB36_8;
	cvt.u32.u64 	%r38, %rd15;
	and.b32  	%r39, %r38, 63;
	shl.b64 	%rd48, %rd73, %r39;
	shr.u64 	%rd49, %rd14, 1;
	not.b32 	%r40, %r38;
	and.b32  	%r41, %r40, 63;
	shr.u64 	%rd50, %rd49, %r41;
	or.b64  	%rd73, %rd48, %rd50;
$L__BB36_8:
	mov.b64 	%rd51, -3958705157555305931;
	{
	.reg .u32 %r0, %r1, %r2, %r3, %alo, %ahi, %blo, %bhi;
	mov.b64 	{%alo,%ahi}, %rd73;
	mov.b64 	{%blo,%bhi}, %rd51;
	mul.lo.u32 	%r0, %alo, %blo;
	mul.hi.u32 	%r1, %alo, %blo;
	mad.lo.cc.u32 	%r1, %alo, %bhi, %r1;
	madc.hi.u32 	%r2, %alo, %bhi, 0;
	mad.lo.cc.u32 	%r1, %ahi, %blo, %r1;
	madc.hi.cc.u32 	%r2, %ahi, %blo, %r2;
	madc.hi.u32 	%r3, %ahi, %bhi, 0;
	mad.lo.cc.u32 	%r2, %ahi, %bhi, %r2;
	addc.u32 	%r3, %r3, 0;
	mov.b64 	%rd52, {%r0,%r1};
	mov.b64 	%rd53, {%r2,%r3};
	}
	setp.gt.s64 	%p9, %rd53, 0;
	{
	.reg .u32 %r0, %r1, %r2, %r3, %a0, %a1, %a2, %a3, %b0, %b1, %b2, %b3;
	mov.b64 	{%a0,%a1}, %rd52;
	mov.b64 	{%a2,%a3}, %rd53;
	mov.b64 	{%b0,%b1}, %rd52;
	mov.b64 	{%b2,%b3}, %rd53;
	add.cc.u32 	%r0, %a0, %b0;
	addc.cc.u32 	%r1, %a1, %b1;
	addc.cc.u32 	%r2, %a2, %b2;
	addc.u32 	%r3, %a3, %b3;
	mov.b64 	%rd54, {%r0,%r1};
	mov.b64 	%rd55, {%r2,%r3};
	}
	selp.b64 	%rd56, %rd55, %rd53, %p9;
	selp.s64 	%rd57, -1, 0, %p9;
	sub.s64 	%rd58, %rd57, %rd15;
	cvt.u64.u32 	%rd59, %r17;
	shl.b64 	%rd60, %rd59, 32;
	add.s64 	%rd61, %rd56, 1;
	shr.u64 	%rd62, %rd61, 10;
	add.s64 	%rd63, %rd62, 1;
	shr.u64 	%rd64, %rd63, 1;
	shl.b64 	%rd65, %rd58, 52;
	add.s64 	%rd66, %rd65, %rd64;
	add.s64 	%rd67, %rd66, 4602678819172646912;
	or.b64  	%rd68, %rd67, %rd60;
	mov.b64 	%fd4, %rd68;
$L__BB36_9:
	st.param.f64 	[func_retval0], %fd4;
	st.param.b32 	[func_retval0+8], %r46;
	ret;

}


// ===== COMPILED SASS (sm_100) =====

	.target	sm_100

	.elftype	@"ET_EXEC"


//--------------------- .note.nv.tkinfo           --------------------------
	.section	.note.nv.tkinfo,"",@"SHT_NOTE"
	.sectionflags	@"SHF_NOTE_NV_TKINFO"
	.tkinfo
        /*0018*/ 	.word	0x00000002
        /*0030*/ 	.string	""
        /*0030*/ 	.string	"ptxas"
        /*0030*/ 	.string	"Cuda compilation tools, release 13.0, V13.0.88"
        /*0030*/ 	.string	"Build cuda_13.0.r13.0/compiler.36424714_0"
        /*0030*/ 	.string	"-arch sm_100 -m 64 "



//--------------------- .note.nv.cuinfo           --------------------------
	.section	.note.nv.cuinfo,"",@"SHT_NOTE"
	.sectionflags	@"SHF_NOTE_NV_CUINFO"
        /*0018*/ 	.short	0x0002
        /*001a*/ 	.short	0x0064
        /*001c*/ 	.short	0x0082
	.zero		2


//--------------------- .nv.info                  --------------------------
	.section	.nv.info,"",@"SHT_CUDA_INFO"
	.align	4


	//----- nvinfo : EIATTR_REGCOUNT
	.align		4
        /*0000*/ 	.byte	0x04, 0x2f
        /*0002*/ 	.short	(.L_4 - .L_3)
	.align		4
.L_3:
        /*0004*/ 	.word	index@(add_f64)
        /*0008*/ 	.word	0x0000000e


	//----- nvinfo : EIATTR_FRAME_SIZE
	.align		4
.L_4:
        /*000c*/ 	.byte	0x04, 0x11
        /*000e*/ 	.short	(.L_6 - .L_5)
	.align		4
.L_5:
        /*0010*/ 	.word	index@(add_f64)
        /*0014*/ 	.word	0x00000000


	//----- nvinfo : EIATTR_REGCOUNT
	.align		4
.L_6:
        /*0018*/ 	.byte	0x04, 0x2f
        /*001a*/ 	.short	(.L_8 - .L_7)
	.align		4
.L_7:
        /*001c*/ 	.word	index@(add_f32)
        /*0020*/ 	.word	0x0000000c


	//----- nvinfo : EIATTR_FRAME_SIZE
	.align		4
.L_8:
        /*0024*/ 	.byte	0x04, 0x11
        /*0026*/ 	.short	(.L_10 - .L_9)
	.align		4
.L_9:
        /*0028*/ 	.word	index@(add_f32)
        /*002c*/ 	.word	0x00000000


	//----- nvinfo : EIATTR_REGCOUNT
	.align		4
.L_10:
        /*0030*/ 	.byte	0x04, 0x2f
        /*0032*/ 	.short	(.L_12 - .L_11)
	.align		4
.L_11:
        /*0034*/ 	.word	index@(sub_f64)
        /*0038*/ 	.word	0x0000000e


	//----- nvinfo : EIATTR_FRAME_SIZE
	.align		4
.L_12:
        /*003c*/ 	.byte	0x04, 0x11
        /*003e*/ 	.short	(.L_14 - .L_13)
	.align		4
.L_13:
        /*0040*/ 	.word	index@(sub_f64)
        /*0044*/ 	.word	0x00000000


	//----- nvinfo : EIATTR_REGCOUNT
	.align		4
.L_14:
        /*0048*/ 	.byte	0x04, 0x2f
        /*004a*/ 	.short	(.L_16 - .L_15)
	.align		4
.L_15:
        /*004c*/ 	.word	index@(sub_f32)
        /*0050*/ 	.word	0x0000000c


	//----- nvinfo : EIATTR_FRAME_SIZE
	.align		4
.L_16:
        /*0054*/ 	.byte	0x04, 0x11
        /*0056*/ 	.short	(.L_18 - .L_17)
	.align		4
.L_17:
        /*0058*/ 	.word	index@(sub_f32)
        /*005c*/ 	.word	0x00000000


	//----- nvinfo : EIATTR_REGCOUNT
	.align		4
.L_18:
        /*0060*/ 	.byte	0x04, 0x2f
        /*0062*/ 	.short	(.L_20 - .L_19)
	.align		4
.L_19:
        /*0064*/ 	.word	index@(mul_f64)
        /*0068*/ 	.word	0x0000000e


	//----- nvinfo : EIATTR_FRAME_SIZE
	.align		4
.L_20:
        /*006c*/ 	.byte	0x04, 0x11
        /*006e*/ 	.short	(.L_22 - .L_21)
	.align		4
.L_21:
        /*0070*/ 	.word	index@(mul_f64)
        /*0074*/ 	.word	0x00000000


	//----- nvinfo : EIATTR_REGCOUNT
	.align		4
.L_22:
        /*0078*/ 	.byte	0x04, 0x2f
        /*007a*/ 	.short	(.L_24 - .L_23)
	.align		4
.L_23:
        /*007c*/ 	.word	index@(mul_f32)
        /*0080*/ 	.word	0x0000000c


	//----- nvinfo : EIATTR_FRAME_SIZE
	.align		4
.L_24:
        /*0084*/ 	.byte	0x04, 0x11
        /*0086*/ 	.short	(.L_26 - .L_25)
	.align		4
.L_25:
        /*0088*/ 	.word	index@(mul_f32)
        /*008c*/ 	.word	0x00000000


	//----- nvinfo : EIATTR_REGCOUNT
	.align		4
.L_26:
        /*0090*/ 	.byte	0x04, 0x2f
        /*0092*/ 	.short	(.L_28 - .L_27)
	.align		4
.L_27:
        /*0094*/ 	.word	index@(div_f64)
        /*0098*/ 	.word	0x00000019


	//----- nvinfo : EIATTR_FRAME_SIZE
	.align		4
.L_28:
        /*009c*/ 	.byte	0x04, 0x11
        /*009e*/ 	.short	(.L_30 - .L_29)
	.align		4
.L_29:
        /*00a0*/ 	.word	index@($__internal_5_$__cuda_sm20_div_rn_f64_full)
        /*00a4*/ 	.word	0x00000000


	//----- nvinfo : EIATTR_FRAME_SIZE
	.align		4
.L_30:
        /*00a8*/ 	.byte	0x04, 0x11
        /*00aa*/ 	.short	(.L_32 - .L_31)
	.align		4
.L_31:
        /*00ac*/ 	.word	index@(div_f64)
        /*00b0*/ 	.word	0x00000000


	//----- nvinfo : EIATTR_REGCOUNT
	.align		4
.L_32:
        /*00b4*/ 	.byte	0x04, 0x2f
        /*00b6*/ 	.short	(.L_34 - .L_33)
	.align		4
.L_33:
        /*00b8*/ 	.word	index@(div_f32)
        /*00bc*/ 	.word	0x00000010


	//----- nvinfo : EIATTR_FRAME_SIZE
	.align		4
.L_34:
        /*00c0*/ 	.byte	0x04, 0x11
        /*00c2*/ 	.short	(.L_36 - .L_35)
	.align		4
.L_35:
        /*00c4*/ 	.word	index@($__internal_4_$__cuda_sm3x_div_rn_noftz_f32_slowpath)
        /*00c8*/ 	.word	0x00000000


	//----- nvinfo : EIATTR_FRAME_SIZE
	.align		4
.L_36:
        /*00cc*/ 	.byte	0x04, 0x11
        /*00ce*/ 	.short	(.L_38 - .L_37)
	.align		4
.L_37:
        /*00d0*/ 	.word	index@(div_f32)
        /*00d4*/ 	.word	0x00000000


	//----- nvinfo : EIATTR_REGCOUNT
	.align		4
.L_38:
        /*00d8*/ 	.byte	0x04, 0x2f
        /*00da*/ 	.short	(.L_40 - .L_39)
	.align		4
.L_39:
        /*00dc*/ 	.word	index@(neg_f64)
        /*00e0*/ 	.word	0x0000000c


	//----- nvinfo : EIATTR_FRAME_SIZE
	.align		4
.L_40:
        /*00e4*/ 	.byte	0x04, 0x11
        /*00e6*/ 	.short	(.L_42 - .L_41)
	.align		4
.L_41:
        /*00e8*/ 	.word	index@(neg_f64)
        /*00ec*/ 	.word	0x00000000


	//----- nvinfo : EIATTR_REGCOUNT
	.align		4
.L_42:
        /*00f0*/ 	.byte	0x04, 0x2f
        /*00f2*/ 	.short	(.L_44 - .L_43)
	.align		4
.L_43:
        /*00f4*/ 	.word	index@(neg_f32)
        /*00f8*/ 	.word	0x0000000a


	//----- nvinfo : EIATTR_FRAME_SIZE
	.align		4
.L_44:
        /*00fc*/ 	.byte	0x04, 0x11
        /*00fe*/ 	.short	(.L_46 - .L_45)
	.align		4
.L_45:
        /*0100*/ 	.word	index@(neg_f32)
        /*0104*/ 	.word	0x00000000


	//----- nvinfo : EIATTR_REGCOUNT
	.align		4
.L_46:
        /*0108*/ 	.byte	0x04, 0x2f
        /*010a*/ 	.short	(.L_48 - .L_47)
	.align		4
.L_47:
        /*010c*/ 	.word	index@(abs_f64)
        /*0110*/ 	.word	0x0000000c


	//----- nvinfo : EIATTR_FRAME_SIZE
	.align		4
.L_48:
        /*0114*/ 	.byte	0x04, 0x11
        /*0116*/ 	.short	(.L_50 - .L_49)
	.align		4
.L_49:
        /*0118*/ 	.word	index@(abs_f64)
        /*011c*/ 	.word	0x00000000


	//----- nvinfo : EIATTR_REGCOUNT
	.align		4
.L_50:
        /*0120*/ 	.byte	0x04, 0x2f
        /*0122*/ 	.short	(.L_52 - .L_51)
	.align		4
.L_51:
        /*0124*/ 	.word	index@(abs_f32)
        /*0128*/ 	.word	0x0000000a


	//----- nvinfo : EIATTR_FRAME_SIZE
	.align		4
.L_52:
        /*012c*/ 	.byte	0x04, 0x11
        /*012e*/ 	.short	(.L_54 - .L_53)
	.align		4
.L_53:
        /*0130*/ 	.word	index@(abs_f32)
        /*0134*/ 	.word	0x00000000


	//----- nvinfo : EIATTR_REGCOUNT
	.align		4
.L_54:
        /*0138*/ 	.byte	0x04, 0x2f
        /*013a*/ 	.short	(.L_56 - .L_55)
	.align		4
.L_55:
        /*013c*/ 	.word	index@(scalar_add_f64)
        /*0140*/ 	.word	0x0000000c


	//----- nvinfo : EIATTR_FRAME_SIZE
	.align		4
.L_56:
        /*0144*/ 	.byte	0x04, 0x11
        /*0146*/ 	.short	(.L_58 - .L_57)
	.align		4
.L_57:
        /*0148*/ 	.word	index@(scalar_add_f64)
        /*014c*/ 	.word	0x00000000


	//----- nvinfo : EIATTR_REGCOUNT
	.align		4
.L_58:
        /*0150*/ 	.byte	0x04, 0x2f
        /*0152*/ 	.short	(.L_60 - .L_59)
	.align		4
.L_59:
        /*0154*/ 	.word	index@(scalar_mul_f64)
        /*0158*/ 	.word	0x0000000c


	//----- nvinfo : EIATTR_FRAME_SIZE
	.align		4
.L_60:
        /*015c*/ 	.byte	0x04, 0x11
        /*015e*/ 	.short	(.L_62 - .L_61)
	.align		4
.L_61:
        /*0160*/ 	.word	index@(scalar_mul_f64)
        /*0164*/ 	.word	0x00000000


	//----- nvinfo : EIATTR_REGCOUNT
	.align		4
.L_62:
        /*0168*/ 	.byte	0x04, 0x2f
        /*016a*/ 	.short	(.L_64 - .L_63)
	.align		4
.L_63:
        /*016c*/ 	.word	index@(exp_f64)
        /*0170*/ 	.word	0x0000000e


	//----- nvinfo : EIATTR_FRAME_SIZE
	.align		4
.L_64:
        /*0174*/ 	.byte	0x04, 0x11
        /*0176*/ 	.short	(.L_66 - .L_65)
	.align		4
.L_65:
        /*0178*/ 	.word	index@(exp_f64)
        /*017c*/ 	.word	0x00000000


	//----- nvinfo : EIATTR_REGCOUNT
	.align		4
.L_66:
        /*0180*/ 	.byte	0x04, 0x2f
        /*0182*/ 	.short	(.L_68 - .L_67)
	.align		4
.L_67:
        /*0184*/ 	.word	index@(exp_f32)
        /*0188*/ 	.word	0x0000000c


	//----- nvinfo : EIATTR_FRAME_SIZE
	.align		4
.L_68:
        /*018c*/ 	.byte	0x04, 0x11
        /*018e*/ 	.short	(.L_70 - .L_69)
	.align		4
.L_69:
        /*0190*/ 	.word	index@(exp_f32)
        /*0194*/ 	.word	0x00000000


	//----- nvinfo : EIATTR_REGCOUNT
	.align		4
.L_70:
        /*0198*/ 	.byte	0x04, 0x2f
        /*019a*/ 	.short	(.L_72 - .L_71)
	.align		4
.L_71:
        /*019c*/ 	.word	index@(log_f64)
        /*01a0*/ 	.word	0x00000014


	//----- nvinfo : EIATTR_FRAME_SIZE
	.align		4
.L_72:
        /*01a4*/ 	.byte	0x04, 0x11
        /*01a6*/ 	.short	(.L_74 - .L_73)
	.align		4
.L_73:
        /*01a8*/ 	.word	index@(log_f64)
        /*01ac*/ 	.word	0x00000000


	//----- nvinfo : EIATTR_REGCOUNT
	.align		4
.L_74:
        /*01b0*/ 	.byte	0x04, 0x2f
        /*01b2*/ 	.short	(.L_76 - .L_75)
	.align		4
.L_75:
        /*01b4*/ 	.word	index@(log_f32)
        /*01b8*/ 	.word	0x0000000c


	//----- nvinfo : EIATTR_FRAME_SIZE
	.align		4
.L_76:
        /*01bc*/ 	.byte	0x04, 0x11
        /*01be*/ 	.short	(.L_78 - .L_77)
	.align		4
.L_77:
        /*01c0*/ 	.word	index@(log_f32)
        /*01c4*/ 	.word	0x00000000


	//----- nvinfo : EIATTR_REGCOUNT
	.align		4
.L_78:
        /*01c8*/ 	.byte	0x04, 0x2f
        /*01ca*/ 	.short	(.L_80 - .L_79)
	.align		4
.L_79:
        /*01cc*/ 	.word	index@(sin_f64)
        /*01d0*/ 	.word	0x0000001c


	//----- nvinfo : EIATTR_FRAME_SIZE
	.align		4
.L_80:
        /*01d4*/ 	.byte	0x04, 0x11
        /*01d6*/ 	.short	(.L_82 - .L_81)
	.align		4
.L_81:
        /*01d8*/ 	.word	index@($sin_f64$__internal_trig_reduction_slowpathd)
        /*01dc*/ 	.word	0x00000028


	//----- nvinfo : EIATTR_FRAME_SIZE
	.align		4
.L_82:
        /*01e0*/ 	.byte	0x04, 0x11
        /*01e2*/ 	.short	(.L_84 - .L_83)
	.align		4
.L_83:
        /*01e4*/ 	.word	index@(sin_f64)
        /*01e8*/ 	.word	0x00000028


	//----- nvinfo : EIATTR_REGCOUNT
	.align		4
.L_84:
        /*01ec*/ 	.byte	0x04, 0x2f
        /*01ee*/ 	.short	(.L_86 - .L_85)
	.align		4
.L_85:
        /*01f0*/ 	.word	index@(sin_f32)
        /*01f4*/ 	.word	0x00000012


	//----- nvinfo : EIATTR_FRAME_SIZE
	.align		4
.L_86:
        /*01f8*/ 	.byte	0x04, 0x11
        /*01fa*/ 	.short	(.L_88 - .L_87)
	.align		4
.L_87:
        /*01fc*/ 	.word	index@(sin_f32)
        /*0200*/ 	.word	0x00000000


	//----- nvinfo : EIATTR_REGCOUNT
	.align		4
.L_88:
        /*0204*/ 	.byte	0x04, 0x2f
        /*0206*/ 	.short	(.L_90 - .L_89)
	.align		4
.L_89:
        /*0208*/ 	.word	index@(cos_f64)
        /*020c*/ 	.word	0x0000001c


	//----- nvinfo : EIATTR_FRAME_SIZE
	.align		4
.L_90:
        /*0210*/ 	.byte	0x04, 0x11
        /*0212*/ 	.short	(.L_92 - .L_91)
	.align		4
.L_91:
        /*0214*/ 	.word	index@($cos_f64$__internal_trig_reduction_slowpathd)
        /*0218*/ 	.word	0x00000028


	//----- nvinfo : EIATTR_FRAME_SIZE
	.align		4
.L_92:
        /*021c*/ 	.byte	0x04, 0x11
        /*021e*/ 	.short	(.L_94 - .L_93)
	.align		4
.L_93:
        /*0220*/ 	.word	index@(cos_f64)
        /*0224*/ 	.word	0x00000028


	//----- nvinfo : EIATTR_REGCOUNT
	.align		4
.L_94:
        /*0228*/ 	.byte	0x04, 0x2f
        /*022a*/ 	.short	(.L_96 - .L_95)
	.align		4
.L_95:
        /*022c*/ 	.word	index@(cos_f32)
        /*0230*/ 	.word	0x00000012


	//----- nvinfo : EIATTR_FRAME_SIZE
	.align		4
.L_96:
        /*0234*/ 	.byte	0x04, 0x11
        /*0236*/ 	.short	(.L_98 - .L_97)
	.align		4
.L_97:
        /*0238*/ 	.word	index@(cos_f32)
        /*023c*/ 	.word	0x00000000


	//----- nvinfo : EIATTR_REGCOUNT
	.align		4
.L_98:
        /*0240*/ 	.byte	0x04, 0x2f
        /*0242*/ 	.short	(.L_100 - .L_99)
	.align		4
.L_99:
        /*0244*/ 	.word	index@(sqrt_f64)
        /*0248*/ 	.word	0x00000012


	//----- nvinfo : EIATTR_FRAME_SIZE
	.align		4
.L_100:
        /*024c*/ 	.byte	0x04, 0x11
        /*024e*/ 	.short	(.L_102 - .L_101)
	.align		4
.L_101:
        /*0250*/ 	.word	index@($__internal_3_$__cuda_sm20_dsqrt_rn_f64_mediumpath_v1)
        /*0254*/ 	.word	0x00000000


	//----- nvinfo : EIATTR_FRAME_SIZE
	.align		4
.L_102:
        /*0258*/ 	.byte	0x04, 0x11
        /*025a*/ 	.short	(.L_104 - .L_103)
	.align		4
.L_103:
        /*025c*/ 	.word	index@(sqrt_f64)
        /*0260*/ 	.word	0x00000000


	//----- nvinfo : EIATTR_REGCOUNT
	.align		4
.L_104:
        /*0264*/ 	.byte	0x04, 0x2f
        /*0266*/ 	.short	(.L_106 - .L_105)
	.align		4
.L_105:
        /*0268*/ 	.word	index@(sqrt_f32)
        /*026c*/ 	.word	0x0000000c


	//----- nvinfo : EIATTR_FRAME_SIZE
	.align		4
.L_106:
        /*0270*/ 	.byte	0x04, 0x11
        /*0272*/ 	.short	(.L_108 - .L_107)
	.align		4
.L_107:
        /*0274*/ 	.word	index@($__internal_2_$__cuda_sm20_sqrt_rn_f32_slowpath)
        /*0278*/ 	.word	0x00000000


	//----- nvinfo : EIATTR_FRAME_SIZE
	.align		4
.L_108:
        /*027c*/ 	.byte	0x04, 0x11
        /*027e*/ 	.short	(.L_110 - .L_109)
	.align		4
.L_109:
        /*0280*/ 	.word	index@(sqrt_f32)
        /*0284*/ 	.word	0x00000000


	//----- nvinfo : EIATTR_REGCOUNT
	.align		4
.L_110:
        /*0288*/ 	.byte	0x04, 0x2f
        /*028a*/ 	.short	(.L_112 - .L_111)
	.align		4
.L_111:
        /*028c*/ 	.word	index@(tanh_f64)
        /*0290*/ 	.word	0x00000010


	//----- nvinfo : EIATTR_FRAME_SIZE
	.align		4
.L_112:
        /*0294*/ 	.byte	0x04, 0x11
        /*0296*/ 	.short	(.L_114 - .L_113)
	.align		4
.L_113:
        /*0298*/ 	.word	index@(tanh_f64)
        /*029c*/ 	.word	0x00000000


	//----- nvinfo : EIATTR_REGCOUNT
	.align		4
.L_114:
        /*02a0*/ 	.byte	0x04, 0x2f
        /*02a2*/ 	.short	(.L_116 - .L_115)
	.align		4
.L_115:
        /*02a4*/ 	.word	index@(tanh_f32)
        /*02a8*/ 	.word	0x0000000e


	//----- nvinfo : EIATTR_FRAME_SIZE
	.align		4
.L_116:
        /*02ac*/ 	.byte	0x04, 0x11
        /*02ae*/ 	.short	(.L_118 - .L_117)
	.align		4
.L_117:
        /*02b0*/ 	.word	index@(tanh_f32)
        /*02b4*/ 	.word	0x00000000


	//----- nvinfo : EIATTR_REGCOUNT
	.align		4
.L_118:
        /*02b8*/ 	.byte	0x04, 0x2f
        /*02ba*/ 	.short	(.L_120 - .L_119)
	.align		4
.L_119:
        /*02bc*/ 	.word	index@(sigmoid_f64)
        /*02c0*/ 	.word	0x0000000e


	//----- nvinfo : EIATTR_FRAME_SIZE
	.align		4
.L_120:
        /*02c4*/ 	.byte	0x04, 0x11
        /*02c6*/ 	.short	(.L_122 - .L_121)
	.align		4
.L_121:
        /*02c8*/ 	.word	index@($__internal_1_$__cuda_sm20_dblrcp_rn_slowpath_v3)
        /*02cc*/ 	.word	0x00000000


	//----- nvinfo : EIATTR_FRAME_SIZE
	.align		4
.L_122:
        /*02d0*/ 	.byte	0x04, 0x11
        /*02d2*/ 	.short	(.L_124 - .L_123)
	.align		4
.L_123:
        /*02d4*/ 	.word	index@(sigmoid_f64)
        /*02d8*/ 	.word	0x00000000


	//----- nvinfo : EIATTR_REGCOUNT
	.align		4
.L_124:
        /*02dc*/ 	.byte	0x04, 0x2f
        /*02de*/ 	.short	(.L_126 - .L_125)
	.align		4
.L_125:
        /*02e0*/ 	.word	index@(sigmoid_f32)
        /*02e4*/ 	.word	0x0000000e


	//----- nvinfo : EIATTR_FRAME_SIZE
	.align		4
.L_126:
        /*02e8*/ 	.byte	0x04, 0x11
        /*02ea*/ 	.short	(.L_128 - .L_127)
	.align		4
.L_127:
        /*02ec*/ 	.word	index@($__internal_0_$__cuda_sm20_rcp_rn_f32_slowpath)
        /*02f0*/ 	.word	0x00000000


	//----- nvinfo : EIATTR_FRAME_SIZE
	.align		4
.L_128:
        /*02f4*/ 	.byte	0x04, 0x11
        /*02f6*/ 	.short	(.L_130 - .L_129)
	.align		4
.L_129:
        /*02f8*/ 	.word	index@(sigmoid_f32)
        /*02fc*/ 	.word	0x00000000


	//----- nvinfo : EIATTR_REGCOUNT
	.align		4
.L_130:
        /*0300*/ 	.byte	0x04, 0x2f
        /*0302*/ 	.short	(.L_132 - .L_131)
	.align		4
.L_131:
        /*0304*/ 	.word	index@(relu_f64)
        /*0308*/ 	.word	0x00000010


	//----- nvinfo : EIATTR_FRAME_SIZE
	.align		4
.L_132:
        /*030c*/ 	.byte	0x04, 0x11
        /*030e*/ 	.short	(.L_134 - .L_133)
	.align		4
.L_133:
        /*0310*/ 	.word	index@(relu_f64)
        /*0314*/ 	.word	0x00000000


	//----- nvinfo : EIATTR_REGCOUNT
	.align		4
.L_134:
        /*0318*/ 	.byte	0x04, 0x2f
        /*031a*/ 	.short	(.L_136 - .L_135)
	.align		4
.L_135:
        /*031c*/ 	.word	index@(relu_f32)
        /*0320*/ 	.word	0x0000000a


	//----- nvinfo : EIATTR_FRAME_SIZE
	.align		4
.L_136:
        /*0324*/ 	.byte	0x04, 0x11
        /*0326*/ 	.short	(.L_138 - .L_137)
	.align		4
.L_137:
        /*0328*/ 	.word	index@(relu_f32)
        /*032c*/ 	.word	0x00000000


	//----- nvinfo : EIATTR_REGCOUNT
	.align		4
.L_138:
        /*0330*/ 	.byte	0x04, 0x2f
        /*0332*/ 	.short	(.L_140 - .L_139)
	.align		4
.L_139:
        /*0334*/ 	.word	index@(exp_golden_f64)
        /*0338*/ 	.word	0x0000000e


	//----- nvinfo : EIATTR_FRAME_SIZE
	.align		4
.L_140:
        /*033c*/ 	.byte	0x04, 0x11
        /*033e*/ 	.short	(.L_142 - .L_141)
	.align		4
.L_141:
        /*0340*/ 	.word	index@(exp_golden_f64)
        /*0344*/ 	.word	0x00000000


	//----- nvinfo : EIATTR_REGCOUNT
	.align		4
.L_142:
        /*0348*/ 	.byte	0x04, 0x2f
        /*034a*/ 	.short	(.L_144 - .L_143)
	.align		4
.L_143:
        /*034c*/ 	.word	index@(exp_golden_f32)
        /*0350*/ 	.word	0x0000000c


	//----- nvinfo : EIATTR_FRAME_SIZE
	.align		4
.L_144:
        /*0354*/ 	.byte	0x04, 0x11
        /*0356*/ 	.short	(.L_146 - .L_145)
	.align		4
.L_145:
        /*0358*/ 	.word	index@(exp_golden_f32)
        /*035c*/ 	.word	0x00000000


	//----- nvinfo : EIATTR_REGCOUNT
	.align		4
.L_146:
        /*0360*/ 	.byte	0x04, 0x2f
        /*0362*/ 	.short	(.L_148 - .L_147)
	.align		4
.L_147:
        /*0364*/ 	.word	index@(add_c128)
        /*0368*/ 	.word	0x00000010


	//----- nvinfo : EIATTR_FRAME_SIZE
	.align		4
.L_148:
        /*036c*/ 	.byte	0x04, 0x11
        /*036e*/ 	.short	(.L_150 - .L_149)
	.align		4
.L_149:
        /*0370*/ 	.word	index@(add_c128)
        /*0374*/ 	.word	0x00000000


	//----- nvinfo : EIATTR_REGCOUNT
	.align		4
.L_150:
        /*0378*/ 	.byte	0x04, 0x2f
        /*037a*/ 	.short	(.L_152 - .L_151)
	.align		4
.L_151:
        /*037c*/ 	.word	index@(sub_c128)
        /*0380*/ 	.word	0x00000010


	//----- nvinfo : EIATTR_FRAME_SIZE
	.align		4
.L_152:
        /*0384*/ 	.byte	0x04, 0x11
        /*0386*/ 	.short	(.L_154 - .L_153)
	.align		4
.L_153:
        /*0388*/ 	.word	index@(sub_c128)
        /*038c*/ 	.word	0x00000000


	//----- nvinfo : EIATTR_REGCOUNT
	.align		4
.L_154:
        /*0390*/ 	.byte	0x04, 0x2f
        /*0392*/ 	.short	(.L_156 - .L_155)
	.align		4
.L_155:
        /*0394*/ 	.word	index@(mul_c128)
        /*0398*/ 	.word	0x00000016


	//----- nvinfo : EIATTR_FRAME_SIZE
	.align		4
.L_156:
        /*039c*/ 	.byte	0x04, 0x11
        /*039e*/ 	.short	(.L_158 - .L_157)
	.align		4
.L_157:
        /*03a0*/ 	.word	index@(mul_c128)
        /*03a4*/ 	.word	0x00000000


	//----- nvinfo : EIATTR_REGCOUNT
	.align		4
.L_158:
        /*03a8*/ 	.byte	0x04, 0x2f
        /*03aa*/ 	.short	(.L_160 - .L_159)
	.align		4
.L_159:
        /*03ac*/ 	.word	index@(neg_c128)
        /*03b0*/ 	.word	0x0000000e


	//----- nvinfo : EIATTR_FRAME_SIZE
	.align		4
.L_160:
        /*03b4*/ 	.byte	0x04, 0x11
        /*03b6*/ 	.short	(.L_162 - .L_161)
	.align		4
.L_161:
        /*03b8*/ 	.word	index@(neg_c128)
        /*03bc*/ 	.word	0x00000000


	//----- nvinfo : EIATTR_MIN_STACK_SIZE
	.align		4
.L_162:
        /*03c0*/ 	.byte	0x04, 0x12
        /*03c2*/ 	.short	(.L_164 - .L_163)
	.align		4
.L_163:
        /*03c4*/ 	.word	index@(neg_c128)
        /*03c8*/ 	.word	0x00000000


	//----- nvinfo : EIATTR_MIN_STACK_SIZE
	.align		4
.L_164:
        /*03cc*/ 	.byte	0x04, 0x12
        /*03ce*/ 	.short	(.L_166 - .L_165)
	.align		4
.L_165:
        /*03d0*/ 	.word	index@(mul_c128)
        /*03d4*/ 	.word	0x00000000


	//----- nvinfo : EIATTR_MIN_STACK_SIZE
	.align		4
.L_166:
        /*03d8*/ 	.byte	0x04, 0x12
        /*03da*/ 	.short	(.L_168 - .L_167)
	.align		4
.L_167:
        /*03dc*/ 	.word	index@(sub_c128)
        /*03e0*/ 	.word	0x00000000


	//----- nvinfo : EIATTR_MIN_STACK_SIZE
	.align		4
.L_168:
        /*03e4*/ 	.byte	0x04, 0x12
        /*03e6*/ 	.short	(.L_170 - .L_169)
	.align		4
.L_169:
        /*03e8*/ 	.word	index@(add_c128)
        /*03ec*/ 	.word	0x00000000


	//----- nvinfo : EIATTR_MIN_STACK_SIZE
	.align		4
.L_170:
        /*03f0*/ 	.byte	0x04, 0x12
        /*03f2*/ 	.short	(.L_172 - .L_171)
	.align		4
.L_171:
        /*03f4*/ 	.word	index@(exp_golden_f32)
        /*03f8*/ 	.word	0x00000000


	//----- nvinfo : EIATTR_MIN_STACK_SIZE
	.align		4
.L_172:
        /*03fc*/ 	.byte	0x04, 0x12
        /*03fe*/ 	.short	(.L_174 - .L_173)
	.align		4
.L_173:
        /*0400*/ 	.word	index@(exp_golden_f64)
        /*0404*/ 	.word	0x00000000


	//----- nvinfo : EIATTR_MIN_STACK_SIZE
	.align		4
.L_174:
        /*0408*/ 	.byte	0x04, 0x12
        /*040a*/ 	.short	(.L_176 - .L_175)
	.align		4
.L_175:
        /*040c*/ 	.word	index@(relu_f32)
        /*0410*/ 	.word	0x00000000


	//----- nvinfo : EIATTR_MIN_STACK_SIZE
	.align		4
.L_176:
        /*0414*/ 	.byte	0x04, 0x12
        /*0416*/ 	.short	(.L_178 - .L_177)
	.align		4
.L_177:
        /*0418*/ 	.word	index@(relu_f64)
        /*041c*/ 	.word	0x00000000


	//----- nvinfo : EIATTR_MIN_STACK_SIZE
	.align		4
.L_178:
        /*0420*/ 	.byte	0x04, 0x12
        /*0422*/ 	.short	(.L_180 - .L_179)
	.align		4
.L_179:
        /*0424*/ 	.word	index@(sigmoid_f32)
        /*0428*/ 	.word	0x00000000


	//----- nvinfo : EIATTR_MIN_STACK_SIZE
	.align		4
.L_180:
        /*042c*/ 	.byte	0x04, 0x12
        /*042e*/ 	.short	(.L_182 - .L_181)
	.align		4
.L_181:
        /*0430*/ 	.word	index@(sigmoid_f64)
        /*0434*/ 	.word	0x00000000


	//----- nvinfo : EIATTR_MIN_STACK_SIZE
	.align		4
.L_182:
        /*0438*/ 	.byte	0x04, 0x12
        /*043a*/ 	.short	(.L_184 - .L_183)
	.align		4
.L_183:
        /*043c*/ 	.word	index@(tanh_f32)
        /*0440*/ 	.word	0x00000000


	//----- nvinfo : EIATTR_MIN_STACK_SIZE
	.align		4
.L_184:
        /*0444*/ 	.byte	0x04, 0x12
        /*0446*/ 	.short	(.L_186 - .L_185)
	.align		4
.L_185:
        /*0448*/ 	.word	index@(tanh_f64)
        /*044c*/ 	.word	0x00000000


	//----- nvinfo : EIATTR_MIN_STACK_SIZE
	.align		4
.L_186:
        /*0450*/ 	.byte	0x04, 0x12
        /*0452*/ 	.short	(.L_188 - .L_187)
	.align		4
.L_187:
        /*0454*/ 	.word	index@(sqrt_f32)
        /*0458*/ 	.word	0x00000000


	//----- nvinfo : EIATTR_MIN_STACK_SIZE
	.align		4
.L_188:
        /*045c*/ 	.byte	0x04, 0x12
        /*045e*/ 	.short	(.L_190 - .L_189)
	.align		4
.L_189:
        /*0460*/ 	.word	index@(sqrt_f64)
        /*0464*/ 	.word	0x00000000


	//----- nvinfo : EIATTR_MIN_STACK_SIZE
	.align		4
.L_190:
        /*0468*/ 	.byte	0x04, 0x12
        /*046a*/ 	.short	(.L_192 - .L_191)
	.align		4
.L_191:
        /*046c*/ 	.word	index@(cos_f32)
        /*0470*/ 	.word	0x00000000


	//----- nvinfo : EIATTR_MIN_STACK_SIZE
	.align		4
.L_192:
        /*0474*/ 	.byte	0x04, 0x12
        /*0476*/ 	.short	(.L_194 - .L_193)
	.align		4
.L_193:
        /*0478*/ 	.word	index@(cos_f64)
        /*047c*/ 	.word	0x00000028


	//----- nvinfo : EIATTR_MIN_STACK_SIZE
	.align		4
.L_194:
        /*0480*/ 	.byte	0x04, 0x12
        /*0482*/ 	.short	(.L_196 - .L_195)
	.align		4
.L_195:
        /*0484*/ 	.word	index@(sin_f32)
        /*0488*/ 	.word	0x00000000


	//----- nvinfo : EIATTR_MIN_STACK_SIZE
	.align		4
.L_196:
        /*048c*/ 	.byte	0x04, 0x12
        /*048e*/ 	.short	(.L_198 - .L_197)
	.align		4
.L_197:
        /*0490*/ 	.word	index@(sin_f64)
        /*0494*/ 	.word	0x00000028


	//----- nvinfo : EIATTR_MIN_STACK_SIZE
	.align		4
.L_198:
        /*0498*/ 	.byte	0x04, 0x12
        /*049a*/ 	.short	(.L_200 - .L_199)
	.align		4
.L_199:
        /*049c*/ 	.word	index@(log_f32)
        /*04a0*/ 	.word	0x00000000


	//----- nvinfo : EIATTR_MIN_STACK_SIZE
	.align		4
.L_200:
        /*04a4*/ 	.byte	0x04, 0x12
        /*04a6*/ 	.short	(.L_202 - .L_201)
	.align		4
.L_201:
        /*04a8*/ 	.word	index@(log_f64)
        /*04ac*/ 	.word	0x00000000


	//----- nvinfo : EIATTR_MIN_STACK_SIZE
	.align		4
.L_202:
        /*04b0*/ 	.byte	0x04, 0x12
        /*04b2*/ 	.short	(.L_204 - .L_203)
	.align		4
.L_203:
        /*04b4*/ 	.word	index@(exp_f32)
        /*04b8*/ 	.word	0x00000000


	//----- nvinfo : EIATTR_MIN_STACK_SIZE
	.align		4
.L_204:
        /*04bc*/ 	.byte	0x04, 0x12
        /*04be*/ 	.short	(.L_206 - .L_205)
	.align		4
.L_205:
        /*04c0*/ 	.word	index@(exp_f64)
        /*04c4*/ 	.word	0x00000000


	//----- nvinfo : EIATTR_MIN_STACK_SIZE
	.align		4
.L_206:
        /*04c8*/ 	.byte	0x04, 0x12
        /*04ca*/ 	.short	(.L_208 - .L_207)
	.align		4
.L_207:
        /*04cc*/ 	.word	index@(scalar_mul_f64)
        /*04d0*/ 	.word	0x00000000


	//----- nvinfo : EIATTR_MIN_STACK_SIZE
	.align		4
.L_208:
        /*04d4*/ 	.byte	0x04, 0x12
        /*04d6*/ 	.short	(.L_210 - .L_209)
	.align		4
.L_209:
        /*04d8*/ 	.word	index@(scalar_add_f64)
        /*04dc*/ 	.word	0x00000000


	//----- nvinfo : EIATTR_MIN_STACK_SIZE
	.align		4
.L_210:
        /*04e0*/ 	.byte	0x04, 0x12
        /*04e2*/ 	.short	(.L_212 - .L_211)
	.align		4
.L_211:
        /*04e4*/ 	.word	index@(abs_f32)
        /*04e8*/ 	.word	0x00000000


	//----- nvinfo : EIATTR_MIN_STACK_SIZE
	.align		4
.L_212:
        /*04ec*/ 	.byte	0x04, 0x12
        /*04ee*/ 	.short	(.L_214 - .L_213)
	.align		4
.L_213:
        /*04f0*/ 	.word	index@(abs_f64)
        /*04f4*/ 	.word	0x00000000


	//----- nvinfo : EIATTR_MIN_STACK_SIZE
	.align		4
.L_214:
        /*04f8*/ 	.byte	0x04, 0x12
        /*04fa*/ 	.short	(.L_216 - .L_215)
	.align		4
.L_215:
        /*04fc*/ 	.word	index@(neg_f32)
        /*0500*/ 	.word	0x00000000


	//----- nvinfo : EIATTR_MIN_STACK_SIZE
	.align		4
.L_216:
        /*0504*/ 	.byte	0x04, 0x12
        /*0506*/ 	.short	(.L_218 - .L_217)
	.align		4
.L_217:
        /*0508*/ 	.word	index@(neg_f64)
        /*050c*/ 	.word	0x00000000


	//----- nvinfo : EIATTR_MIN_STACK_SIZE
	.align		4
.L_218:
        /*0510*/ 	.byte	0x04, 0x12
        /*0512*/ 	.short	(.L_220 - .L_219)
	.align		4
.L_219:
        /*0514*/ 	.word	index@(div_f32)
        /*0518*/ 	.word	0x00000000


	//----- nvinfo : EIATTR_MIN_STACK_SIZE
	.align		4
.L_220:
        /*051c*/ 	.byte	0x04, 0x12
        /*051e*/ 	.short	(.L_222 - .L_221)
	.align		4
.L_221:
        /*0520*/ 	.word	index@(div_f64)
        /*0524*/ 	.word	0x00000000


	//----- nvinfo : EIATTR_MIN_STACK_SIZE
	.align		4
.L_222:
        /*0528*/ 	.byte	0x04, 0x12
        /*052a*/ 	.short	(.L_224 - .L_223)
	.align		4
.L_223:
        /*052c*/ 	.word	index@(mul_f32)
        /*0530*/ 	.word	0x00000000


	//----- nvinfo : EIATTR_MIN_STACK_SIZE
	.align		4
.L_224:
        /*0534*/ 	.byte	0x04, 0x12
        /*0536*/ 	.short	(.L_226 - .L_225)
	.align		4
.L_225:
        /*0538*/ 	.word	index@(mul_f64)
        /*053c*/ 	.word	0x00000000


	//----- nvinfo : EIATTR_MIN_STACK_SIZE
	.align		4
.L_226:
        /*0540*/ 	.byte	0x04, 0x12
        /*0542*/ 	.short	(.L_228 - .L_227)
	.align		4
.L_227:
        /*0544*/ 	.word	index@(sub_f32)
        /*0548*/ 	.word	0x00000000


	//----- nvinfo : EIATTR_MIN_STACK_SIZE
	.align		4
.L_228:
        /*054c*/ 	.byte	0x04, 0x12
        /*054e*/ 	.short	(.L_230 - .L_229)
	.align		4
.L_229:
        /*0550*/ 	.word	index@(sub_f64)
        /*0554*/ 	.word	0x00000000


	//----- nvinfo : EIATTR_MIN_STACK_SIZE
	.align		4
.L_230:
        /*0558*/ 	.byte	0x04, 0x12
        /*055a*/ 	.short	(.L_232 - .L_231)
	.align		4
.L_231:
        /*055c*/ 	.word	index@(add_f32)
        /*0560*/ 	.word	0x00000000


	//----- nvinfo : EIATTR_MIN_STACK_SIZE
	.align		4
.L_232:
        /*0564*/ 	.byte	0x04, 0x12
        /*0566*/ 	.short	(.L_234 - .L_233)
	.align		4
.L_233:
        /*0568*/ 	.word	index@(add_f64)
        /*056c*/ 	.word	0x00000000
.L_234:


//--------------------- .nv.compat                --------------------------
	.section	.nv.compat,"",@"SHT_CUDA_COMPAT_INFO"
	.align	4
        /*0000*/ 	.byte	0x02, 0x09, 0x00, 0x00, 0x02, 0x02, 0x01, 0x00, 0x02, 0x05, 0x05, 0x00, 0x03, 0x07, 0x01, 0x01
        /*0010*/ 	.byte	0x02, 0x03, 0x00, 0x00, 0x02, 0x06, 0x01, 0x00, 0x04, 0x0b, 0x08, 0x00, 0x01, 0x00, 0x00, 0x00
        /*0020*/ 	.byte	0x00, 0x00, 0x00, 0x00


//--------------------- .nv.info.neg_c128         --------------------------
	.section	.nv.info.neg_c128,"",@"SHT_CUDA_INFO"
	.sectionflags	@""
	.align	4


	//----- nvinfo : EIATTR_CUDA_API_VERSION
	.align		4
        /*0000*/ 	.byte	0x04, 0x37
        /*0002*/ 	.short	(.L_236 - .L_235)
.L_235:
        /*0004*/ 	.word	0x00000082


	//----- nvinfo : EIATTR_KPARAM_INFO
	.align		4
.L_236:
        /*0008*/ 	.byte	0x04, 0x17
        /*000a*/ 	.short	(.L_238 - .L_237)
.L_237:
        /*000c*/ 	.word	0x00000000
        /*0010*/ 	.short	0x0002
        /*0012*/ 	.short	0x0010
        /*0014*/ 	.byte	0x00, 0xf0, 0x11, 0x00


	//----- nvinfo : EIATTR_KPARAM_INFO
	.align		4
.L_238:
        /*0018*/ 	.byte	0x04, 0x17
        /*001a*/ 	.short	(.L_240 - .L_239)
.L_239:
        /*001c*/ 	.word	0x00000000
        /*0020*/ 	.short	0x0001
        /*0022*/ 	.short	0x0008
        /*0024*/ 	.byte	0x00, 0xf5, 0x21, 0x00


	//----- nvinfo : EIATTR_KPARAM_INFO
	.align		4
.L_240:
        /*0028*/ 	.byte	0x04, 0x17
        /*002a*/ 	.short	(.L_242 - .L_241)
.L_241:
        /*002c*/ 	.word	0x00000000
        /*0030*/ 	.short	0x0000
        /*0032*/ 	.short	0x0000
        /*0034*/ 	.byte	0x00, 0xf5, 0x21, 0x00


	//----- nvinfo : EIATTR_SPARSE_MMA_MASK
	.align		4
.L_242:
        /*0038*/ 	.byte	0x03, 0x50
        /*003a*/ 	.short	0x0000


	//----- nvinfo : EIATTR_MAXREG_COUNT
	.align		4
        /*003c*/ 	.byte	0x03, 0x1b
        /*003e*/ 	.short	0x00ff


	//----- nvinfo : EIATTR_MERCURY_ISA_VERSION
	.align		4
        /*0040*/ 	.byte	0x03, 0x5f
        /*0042*/ 	.short	0x0101


	//----- nvinfo : EIATTR_VRC_CTA_INIT_COUNT
	.align		4
        /*0044*/ 	.byte	0x02, 0x4a
	.zero		1
	.zero		1


	//----- nvinfo : EIATTR_EXIT_INSTR_OFFSETS
	.align		4
        /*0048*/ 	.byte	0x04, 0x1c
        /*004a*/ 	.short	(.L_244 - .L_243)


	//   ....[0]....
.L_243:
        /*004c*/ 	.word	0x00000070


	//   ....[1]....
        /*0050*/ 	.word	0x00000140


	//----- nvinfo : EIATTR_CBANK_PARAM_SIZE
	.align		4
.L_244:
        /*0054*/ 	.byte	0x03, 0x19
        /*0056*/ 	.short	0x0014


	//----- nvinfo : EIATTR_PARAM_CBANK
	.align		4
        /*0058*/ 	.byte	0x04, 0x0a
        /*005a*/ 	.short	(.L_246 - .L_245)
	.align		4
.L_245:
        /*005c*/ 	.word	index@(.nv.constant0.neg_c128)
        /*0060*/ 	.short	0x0380
        /*0062*/ 	.short	0x0014


	//----- nvinfo : EIATTR_SW_WAR
	.align		4
.L_246:
        /*0064*/ 	.byte	0x04, 0x36
        /*0066*/ 	.short	(.L_248 - .L_247)
.L_247:
        /*0068*/ 	.word	0x00000008
.L_248:


//--------------------- .nv.info.mul_c128         --------------------------
	.section	.nv.info.mul_c128,"",@"SHT_CUDA_INFO"
	.sectionflags	@""
	.align	4


	//----- nvinfo : EIATTR_CUDA_API_VERSION
	.align		4
        /*0000*/ 	.byte	0x04, 0x37
        /*0002*/ 	.short	(.L_250 - .L_249)
.L_249:
        /*0004*/ 	.word	0x00000082


	//----- nvinfo : EIATTR_KPARAM_INFO
	.align		4
.L_250:
        /*0008*/ 	.byte	0x04, 0x17
        /*000a*/ 	.short	(.L_252 - .L_251)
.L_251:
        /*000c*/ 	.word	0x00000000
        /*0010*/ 	.short	0x0003
        /*0012*/ 	.short	0x0018
        /*0014*/ 	.byte	0x00, 0xf0, 0x11, 0x00


	//----- nvinfo : EIATTR_KPARAM_INFO
	.align		4
.L_252:
        /*0018*/ 	.byte	0x04, 0x17
        /*001a*/ 	.short	(.L_254 - .L_253)
.L_253:
        /*001c*/ 	.word	0x00000000
        /*0020*/ 	.short	0x0002
        /*0022*/ 	.short	0x0010
        /*0024*/ 	.byte	0x00, 0xf5, 0x21, 0x00


	//----- nvinfo : EIATTR_KPARAM_INFO
	.align		4
.L_254:
        /*0028*/ 	.byte	0x04, 0x17
        /*002a*/ 	.short	(.L_256 - .L_255)
.L_255:
        /*002c*/ 	.word	0x00000000
        /*0030*/ 	.short	0x0001
        /*0032*/ 	.short	0x0008
        /*0034*/ 	.byte	0x00, 0xf5, 0x21, 0x00


	//----- nvinfo : EIATTR_KPARAM_INFO
	.align		4
.L_256:
        /*0038*/ 	.byte	0x04, 0x17
        /*003a*/ 	.short	(.L_258 - .L_257)
.L_257:
        /*003c*/ 	.word	0x00000000
        /*0040*/ 	.short	0x0000
        /*0042*/ 	.short	0x0000
        /*0044*/ 	.byte	0x00, 0xf5, 0x21, 0x00


	//----- nvinfo : EIATTR_SPARSE_MMA_MASK
	.align		4
.L_258:
        /*0048*/ 	.byte	0x03, 0x50
        /*004a*/ 	.short	0x0000


	//----- nvinfo : EIATTR_MAXREG_COUNT
	.align		4
        /*004c*/ 	.byte	0x03, 0x1b
        /*004e*/ 	.short	0x00ff


	//----- nvinfo : EIATTR_MERCURY_ISA_VERSION
	.align		4
        /*0050*/ 	.byte	0x03, 0x5f
        /*0052*/ 	.short	0x0101


	//----- nvinfo : EIATTR_VRC_CTA_INIT_COUNT
	.align		4
        /*0054*/ 	.byte	0x02, 0x4a
	.zero		1
	.zero		1


	//----- nvinfo : EIATTR_EXIT_INSTR_OFFSETS
	.align		4
        /*0058*/ 	.byte	0x04, 0x1c
        /*005a*/ 	.short	(.L_260 - .L_259)


	//   ....[0]....
.L_259:
        /*005c*/ 	.word	0x00000070


	//   ....[1]....
        /*0060*/ 	.word	0x000001a0


	//----- nvinfo : EIATTR_CBANK_PARAM_SIZE
	.align		4
.L_260:
        /*0064*/ 	.byte	0x03, 0x19
        /*0066*/ 	.short	0x001c


	//----- nvinfo : EIATTR_PARAM_CBANK
	.align		4
        /*0068*/ 	.byte	0x04, 0x0a
        /*006a*/ 	.short	(.L_262 - .L_261)
	.align		4
.L_261:
        /*006c*/ 	.word	index@(.nv.constant0.mul_c128)
        /*0070*/ 	.short	0x0380
        /*0072*/ 	.short	0x001c


	//----- nvinfo : EIATTR_SW_WAR
	.align		4
.L_262:
        /*0074*/ 	.byte	0x04, 0x36
        /*0076*/ 	.short	(.L_264 - .L_263)
.L_263:
        /*0078*/ 	.word	0x00000008
.L_264:


//--------------------- .nv.info.sub_c128         --------------------------
	.section	.nv.info.sub_c128,"",@"SHT_CUDA_INFO"
	.sectionflags	@""
	.align	4


	//----- nvinfo : EIATTR_CUDA_API_VERSION
	.align		4
        /*0000*/ 	.byte	0x04, 0x37
        /*0002*/ 	.short	(.L_266 - .L_265)
.L_265:
        /*0004*/ 	.word	0x00000082


	//----- nvinfo : EIATTR_KPARAM_INFO
	.align		4
.L_266:
        /*0008*/ 	.byte	0x04, 0x17
        /*000a*/ 	.short	(.L_268 - .L_267)
.L_267:
        /*000c*/ 	.word	0x00000000
        /*0010*/ 	.short	0x0003
        /*0012*/ 	.short	0x0018
        /*0014*/ 	.byte	0x00, 0xf0, 0x11, 0x00


	//----- nvinfo : EIATTR_KPARAM_INFO
	.align		4
.L_268:
        /*0018*/ 	.byte	0x04, 0x17
        /*001a*/ 	.short	(.L_270 - .L_269)
.L_269:
        /*001c*/ 	.word	0x00000000
        /*0020*/ 	.short	0x0002
        /*0022*/ 	.short	0x0010
        /*0024*/ 	.byte	0x00, 0xf5, 0x21, 0x00


	//----- nvinfo : EIATTR_KPARAM_INFO
	.align		4
.L_270:
        /*0028*/ 	.byte	0x04, 0x17
        /*002a*/ 	.short	(.L_272 - .L_271)
.L_271:
        /*002c*/ 	.word	0x00000000
        /*0030*/ 	.short	0x0001
        /*0032*/ 	.short	0x0008
        /*0034*/ 	.byte	0x00, 0xf5, 0x21, 0x00


	//----- nvinfo : EIATTR_KPARAM_INFO
	.align		4
.L_272:
        /*0038*/ 	.byte	0x04, 0x17
        /*003a*/ 	.short	(.L_274 - .L_273)
.L_273:
        /*003c*/ 	.word	0x00000000
        /*0040*/ 	.short	0x0000
        /*0042*/ 	.short	0x0000
        /*0044*/ 	.byte	0x00, 0xf5, 0x21, 0x00


	//----- nvinfo : EIATTR_SPARSE_MMA_MASK
	.align		4
.L_274:
        /*0048*/ 	.byte	0x03, 0x50
        /*004a*/ 	.short	0x0000


	//----- nvinfo : EIATTR_MAXREG_COUNT
	.align		4
        /*004c*/ 	.byte	0x03, 0x1b
        /*004e*/ 	.short	0x00ff


	//----- nvinfo : EIATTR_MERCURY_ISA_VERSION
	.align		4
        /*0050*/ 	.byte	0x03, 0x5f
        /*0052*/ 	.short	0x0101


	//----- nvinfo : EIATTR_VRC_CTA_INIT_COUNT
	.align		4
        /*0054*/ 	.byte	0x02, 0x4a
	.zero		1
	.zero		1


	//----- nvinfo : EIATTR_EXIT_INSTR_OFFSETS
	.align		4
        /*0058*/ 	.byte	0x04, 0x1c
        /*005a*/ 	.short	(.L_276 - .L_275)


	//   ....[0]....
.L_275:
        /*005c*/ 	.word	0x00000070


	//   ....[1]....
        /*0060*/ 	.word	0x00000180


	//----- nvinfo : EIATTR_CBANK_PARAM_SIZE
	.align		4
.L_276:
        /*0064*/ 	.byte	0x03, 0x19
        /*0066*/ 	.short	0x001c


	//----- nvinfo : EIATTR_PARAM_CBANK
	.align		4
        /*0068*/ 	.byte	0x04, 0x0a
        /*006a*/ 	.short	(.L_278 - .L_277)
	.align		4
.L_277:
        /*006c*/ 	.word	index@(.nv.constant0.sub_c128)
        /*0070*/ 	.short	0x0380
        /*0072*/ 	.short	0x001c


	//----- nvinfo : EIATTR_SW_WAR
	.align		4
.L_278:
        /*0074*/ 	.byte	0x04, 0x36
        /*0076*/ 	.short	(.L_280 - .L_279)
.L_279:
        /*0078*/ 	.word	0x00000008
.L_280:


//--------------------- .nv.info.add_c128         --------------------------
	.section	.nv.info.add_c128,"",@"SHT_CUDA_INFO"
	.sectionflags	@""
	.align	4


	//----- nvinfo : EIATTR_CUDA_API_VERSION
	.align		4
        /*0000*/ 	.byte	0x04, 0x37
        /*0002*/ 	.short	(.L_282 - .L_281)
.L_281:
        /*0004*/ 	.word	0x00000082


	//----- nvinfo : EIATTR_KPARAM_INFO
	.align		4
.L_282:
        /*0008*/ 	.byte	0x04, 0x17
        /*000a*/ 	.short	(.L_284 - .L_283)
.L_283:
        /*000c*/ 	.word	0x00000000
        /*0010*/ 	.short	0x0003
        /*0012*/ 	.short	0x0018
        /*0014*/ 	.byte	0x00, 0xf0, 0x11, 0x00


	//----- nvinfo : EIATTR_KPARAM_INFO
	.align		4
.L_284:
        /*0018*/ 	.byte	0x04, 0x17
        /*001a*/ 	.short	(.L_286 - .L_285)
.L_285:
        /*001c*/ 	.word	0x00000000
        /*0020*/ 	.short	0x0002
        /*0022*/ 	.short	0x0010
        /*0024*/ 	.byte	0x00, 0xf5, 0x21, 0x00


	//----- nvinfo : EIATTR_KPARAM_INFO
	.align		4
.L_286:
        /*0028*/ 	.byte	0x04, 0x17
        /*002a*/ 	.short	(.L_288 - .L_287)
.L_287:
        /*002c*/ 	.word	0x00000000
        /*0030*/ 	.short	0x0001
        /*0032*/ 	.short	0x0008
        /*0034*/ 	.byte	0x00, 0xf5, 0x21, 0x00


	//----- nvinfo : EIATTR_KPARAM_INFO
	.align		4
.L_288:
        /*0038*/ 	.byte	0x04, 0x17
        /*003a*/ 	.short	(.L_290 - .L_289)
.L_289:
        /*003c*/ 	.word	0x00000000
        /*0040*/ 	.short	0x0000
        /*0042*/ 	.short	0x0000
        /*0044*/ 	.byte	0x00, 0xf5, 0x21, 0x00


	//----- nvinfo : EIATTR_SPARSE_MMA_MASK
	.align		4
.L_290:
        /*0048*/ 	.byte	0x03, 0x50
        /*004a*/ 	.short	0x0000


	//----- nvinfo : EIATTR_MAXREG_COUNT
	.align		4
        /*004c*/ 	.byte	0x03, 0x1b
        /*004e*/ 	.short	0x00ff


	//----- nvinfo : EIATTR_MERCURY_ISA_VERSION
	.align		4
        /*0050*/ 	.byte	0x03, 0x5f
        /*0052*/ 	.short	0x0101


	//----- nvinfo : EIATTR_VRC_CTA_INIT_COUNT
	.align		4
        /*0054*/ 	.byte	0x02, 0x4a
	.zero		1
	.zero		1


	//----- nvinfo : EIATTR_EXIT_INSTR_OFFSETS
	.align		4
        /*0058*/ 	.byte	0x04, 0x1c
        /*005a*/ 	.short	(.L_292 - .L_291)


	//   ....[0]....
.L_291:
        /*005c*/ 	.word	0x00000070


	//   ....[1]....
        /*0060*/ 	.word	0x00000180


	//----- nvinfo : EIATTR_CBANK_PARAM_SIZE
	.align		4
.L_292:
        /*0064*/ 	.byte	0x03, 0x19
        /*0066*/ 	.short	0x001c


	//----- nvinfo : EIATTR_PARAM_CBANK
	.align		4
        /*0068*/ 	.byte	0x04, 0x0a
        /*006a*/ 	.short	(.L_294 - .L_293)
	.align		4
.L_293:
        /*006c*/ 	.word	index@(.nv.constant0.add_c128)
        /*0070*/ 	.short	0x0380
        /*0072*/ 	.short	0x001c


	//----- nvinfo : EIATTR_SW_WAR
	.align		4
.L_294:
        /*0074*/ 	.byte	0x04, 0x36
        /*0076*/ 	.short	(.L_296 - .L_295)
.L_295:
        /*0078*/ 	.word	0x00000008
.L_296:


//--------------------- .nv.info.exp_golden_f32   --------------------------
	.section	.nv.info.exp_golden_f32,"",@"SHT_CUDA_INFO"
	.sectionflags	@""
	.align	4


	//----- nvinfo : EIATTR_CUDA_API_VERSION
	.align		4
        /*0000*/ 	.byte	0x04, 0x37
        /*0002*/ 	.short	(.L_298 - .L_297)
.L_297:
        /*0004*/ 	.word	0x00000082


	//----- nvinfo : EIATTR_KPARAM_INFO
	.align		4
.L_298:
        /*0008*/ 	.byte	0x04, 0x17
        /*000a*/ 	.short	(.L_300 - .L_299)
.L_299:
        /*000c*/ 	.word	0x00000000
        /*0010*/ 	.short	0x0002
        /*0012*/ 	.short	0x0010
        /*0014*/ 	.byte	0x00, 0xf0, 0x11, 0x00


	//----- nvinfo : EIATTR_KPARAM_INFO
	.align		4
.L_300:
        /*0018*/ 	.byte	0x04, 0x17
        /*001a*/ 	.short	(.L_302 - .L_301)
.L_301:
        /*001c*/ 	.word	0x00000000
        /*0020*/ 	.short	0x0001
        /*0022*/ 	.short	0x0008
        /*0024*/ 	.byte	0x00, 0xf5, 0x21, 0x00


	//----- nvinfo : EIATTR_KPARAM_INFO
	.align		4
.L_302:
        /*0028*/ 	.byte	0x04, 0x17
        /*002a*/ 	.short	(.L_304 - .L_303)
.L_303:
        /*002c*/ 	.word	0x00000000
        /*0030*/ 	.short	0x0000
        /*0032*/ 	.short	0x0000
        /*0034*/ 	.byte	0x00, 0xf5, 0x21, 0x00


	//----- nvinfo : EIATTR_SPARSE_MMA_MASK
	.align		4
.L_304:
        /*0038*/ 	.byte	0x03, 0x50
        /*003a*/ 	.short	0x0000


	//----- nvinfo : EIATTR_MAXREG_COUNT
	.align		4
        /*003c*/ 	.byte	0x03, 0x1b
        /*003e*/ 	.short	0x00ff


	//----- nvinfo : EIATTR_MERCURY_ISA_VERSION
	.align		4
        /*0040*/ 	.byte	0x03, 0x5f
        /*0042*/ 	.short	0x0101


	//----- nvinfo : EIATTR_VRC_CTA_INIT_COUNT
	.align		4
        /*0044*/ 	.byte	0x02, 0x4a
	.zero		1
	.zero		1


	//----- nvinfo : EIATTR_EXIT_INSTR_OFFSETS
	.align		4
        /*0048*/ 	.byte	0x04, 0x1c
        /*004a*/ 	.short	(.L_306 - .L_305)


	//   ....[0]....
.L_305:
        /*004c*/ 	.word	0x00000070


	//   ....[1]....
        /*0050*/ 	.word	0x000001a0


	//----- nvinfo : EIATTR_CBANK_PARAM_SIZE
	.align		4
.L_306:
        /*0054*/ 	.byte	0x03, 0x19
        /*0056*/ 	.short	0x0014


	//----- nvinfo : EIATTR_PARAM_CBANK
	.align		4
        /*0058*/ 	.byte	0x04, 0x0a
        /*005a*/ 	.short	(.L_308 - .L_307)
	.align		4
.L_307:
        /*005c*/ 	.word	index@(.nv.constant0.exp_golden_f32)
        /*0060*/ 	.short	0x0380
        /*0062*/ 	.short	0x0014


	//----- nvinfo : EIATTR_SW_WAR
	.align		4
.L_308:
        /*0064*/ 	.byte	0x04, 0x36
        /*0066*/ 	.short	(.L_310 - .L_309)
.L_309:
        /*0068*/ 	.word	0x00000008
.L_310:


//--------------------- .nv.info.exp_golden_f64   --------------------------
	.section	.nv.info.exp_golden_f64,"",@"SHT_CUDA_INFO"
	.sectionflags	@""
	.align	4


	//----- nvinfo : EIATTR_CUDA_API_VERSION
	.align		4
        /*0000*/ 	.byte	0x04, 0x37
        /*0002*/ 	.short	(.L_312 - .L_311)
.L_311:
        /*0004*/ 	.word	0x00000082


	//----- nvinfo : EIATTR_KPARAM_INFO
	.align		4
.L_312:
        /*0008*/ 	.byte	0x04, 0x17
        /*000a*/ 	.short	(.L_314 - .L_313)
.L_313:
        /*000c*/ 	.word	0x00000000
        /*0010*/ 	.short	0x0002
        /*0012*/ 	.short	0x0010
        /*0014*/ 	.byte	0x00, 0xf0, 0x11, 0x00


	//----- nvinfo : EIATTR_KPARAM_INFO
	.align		4
.L_314:
        /*0018*/ 	.byte	0x04, 0x17
        /*001a*/ 	.short	(.L_316 - .L_315)
.L_315:
        /*001c*/ 	.word	0x00000000
        /*0020*/ 	.short	0x0001
        /*0022*/ 	.short	0x0008
        /*0024*/ 	.byte	0x00, 0xf5, 0x21, 0x00


	//----- nvinfo : EIATTR_KPARAM_INFO
	.align		4
.L_316:
        /*0028*/ 	.byte	0x04, 0x17
        /*002a*/ 	.short	(.L_318 - .L_317)
.L_317:
        /*002c*/ 	.word	0x00000000
        /*0030*/ 	.short	0x0000
        /*0032*/ 	.short	0x0000
        /*0034*/ 	.byte	0x00, 0xf5, 0x21, 0x00


	//----- nvinfo : EIATTR_SPARSE_MMA_MASK
	.align		4
.L_318:
        /*0038*/ 	.byte	0x03, 0x50
        /*003a*/ 	.short	0x0000


	//----- nvinfo : EIATTR_MAXREG_COUNT
	.align		4
        /*003c*/ 	.byte	0x03, 0x1b
        /*003e*/ 	.short	0x00ff


	//----- nvinfo : EIATTR_MERCURY_ISA_VERSION
	.align		4
        /*0040*/ 	.byte	0x03, 0x5f
        /*0042*/ 	.short	0x0101


	//----- nvinfo : EIATTR_VRC_CTA_INIT_COUNT
	.align		4
        /*0044*/ 	.byte	0x02, 0x4a
	.zero		1
	.zero		1


	//----- nvinfo : EIATTR_EXIT_INSTR_OFFSETS
	.align		4
        /*0048*/ 	.byte	0x04, 0x1c
        /*004a*/ 	.short	(.L_320 - .L_319)


	//   ....[0]....
.L_319:
        /*004c*/ 	.word	0x00000070


	//   ....[1]....
        /*0050*/ 	.word	0x000004d0


	//----- nvinfo : EIATTR_CRS_STACK_SIZE
	.align		4
.L_320:
        /*0054*/ 	.byte	0x04, 0x1e
        /*0056*/ 	.short	(.L_322 - .L_321)
.L_321:
        /*0058*/ 	.word	0x00000000


	//----- nvinfo : EIATTR_CBANK_PARAM_SIZE
	.align		4
.L_322:
        /*005c*/ 	.byte	0x03, 0x19
        /*005e*/ 	.short	0x0014


	//----- nvinfo : EIATTR_PARAM_CBANK
	.align		4
        /*0060*/ 	.byte	0x04, 0x0a
        /*0062*/ 	.short	(.L_324 - .L_323)
	.align		4
.L_323:
        /*0064*/ 	.word	index@(.nv.constant0.exp_golden_f64)
        /*0068*/ 	.short	0x0380
        /*006a*/ 	.short	0x0014


	//----- nvinfo : EIATTR_SW_WAR
	.align		4
.L_324:
        /*006c*/ 	.byte	0x04, 0x36
        /*006e*/ 	.short	(.L_326 - .L_325)
.L_325:
        /*0070*/ 	.word	0x00000008
.L_326:


//--------------------- .nv.info.relu_f32         --------------------------
	.section	.nv.info.relu_f32,"",@"SHT_CUDA_INFO"
	.sectionflags	@""
	.align	4


	//----- nvinfo : EIATTR_CUDA_API_VERSION
	.align		4
        /*0000*/ 	.byte	0x04, 0x37
        /*0002*/ 	.short	(.L_328 - .L_327)
.L_327:
        /*0004*/ 	.word	0x00000082


	//----- nvinfo : EIATTR_KPARAM_INFO
	.align		4
.L_328:
        /*0008*/ 	.byte	0x04, 0x17
        /*000a*/ 	.short	(.L_330 - .L_329)
.L_329:
        /*000c*/ 	.word	0x00000000
        /*0010*/ 	.short	0x0002
        /*0012*/ 	.short	0x0010
        /*0014*/ 	.byte	0x00, 0xf0, 0x11, 0x00


	//----- nvinfo : EIATTR_KPARAM_INFO
	.align		4
.L_330:
        /*0018*/ 	.byte	0x04, 0x17
        /*001a*/ 	.short	(.L_332 - .L_331)
.L_331:
        /*001c*/ 	.word	0x00000000
        /*0020*/ 	.short	0x0001
        /*0022*/ 	.short	0x0008
        /*0024*/ 	.byte	0x00, 0xf5, 0x21, 0x00


	//----- nvinfo : EIATTR_KPARAM_INFO
	.align		4
.L_332:
        /*0028*/ 	.byte	0x04, 0x17
        /*002a*/ 	.short	(.L_334 - .L_333)
.L_333:
        /*002c*/ 	.word	0x00000000
        /*0030*/ 	.short	0x0000
        /*0032*/ 	.short	0x0000
        /*0034*/ 	.byte	0x00, 0xf5, 0x21, 0x00


	//----- nvinfo : EIATTR_SPARSE_MMA_MASK
	.align		4
.L_334:
        /*0038*/ 	.byte	0x03, 0x50
        /*003a*/ 	.short	0x0000


	//----- nvinfo : EIATTR_MAXREG_COUNT
	.align		4
        /*003c*/ 	.byte	0x03, 0x1b
        /*003e*/ 	.short	0x00ff


	//----- nvinfo : EIATTR_MERCURY_ISA_VERSION
	.align		4
        /*0040*/ 	.byte	0x03, 0x5f
        /*0042*/ 	.short	0x0101


	//----- nvinfo : EIATTR_VRC_CTA_INIT_COUNT
	.align		4
        /*0044*/ 	.byte	0x02, 0x4a
	.zero		1
	.zero		1


	//----- nvinfo : EIATTR_EXIT_INSTR_OFFSETS
	.align		4
        /*0048*/ 	.byte	0x04, 0x1c
        /*004a*/ 	.short	(.L_336 - .L_335)


	//   ....[0]....
.L_335:
        /*004c*/ 	.word	0x00000070


	//   ....[1]....
        /*0050*/ 	.word	0x00000100


	//----- nvinfo : EIATTR_CBANK_PARAM_SIZE
	.align		4
.L_336:
        /*0054*/ 	.byte	0x03, 0x19
        /*0056*/ 	.short	0x0014


	//----- nvinfo : EIATTR_PARAM_CBANK
	.align		4
        /*0058*/ 	.byte	0x04, 0x0a
        /*005a*/ 	.short	(.L_338 - .L_337)
	.align		4
.L_337:
        /*005c*/ 	.word	index@(.nv.constant0.relu_f32)
        /*0060*/ 	.short	0x0380
        /*0062*/ 	.short	0x0014


	//----- nvinfo : EIATTR_SW_WAR
	.align		4
.L_338:
        /*0064*/ 	.byte	0x04, 0x36
        /*0066*/ 	.short	(.L_340 - .L_339)
.L_339:
        /*0068*/ 	.word	0x00000008
.L_340:


//--------------------- .nv.info.relu_f64         --------------------------
	.section	.nv.info.relu_f64,"",@"SHT_CUDA_INFO"
	.sectionflags	@""
	.align	4


	//----- nvinfo : EIATTR_CUDA_API_VERSION
	.align		4
        /*0000*/ 	.byte	0x04, 0x37
        /*0002*/ 	.short	(.L_342 - .L_341)
.L_341:
        /*0004*/ 	.word	0x00000082


	//----- nvinfo : EIATTR_KPARAM_INFO
	.align		4
.L_342:
        /*0008*/ 	.byte	0x04, 0x17
        /*000a*/ 	.short	(.L_344 - .L_343)
.L_343:
        /*000c*/ 	.word	0x00000000
        /*0010*/ 	.short	0x0002
        /*0012*/ 	.short	0x0010
        /*0014*/ 	.byte	0x00, 0xf0, 0x11, 0x00


	//----- nvinfo : EIATTR_KPARAM_INFO
	.align		4
.L_344:
        /*0018*/ 	.byte	0x04, 0x17
        /*001a*/ 	.short	(.L_346 - .L_345)
.L_345:
        /*001c*/ 	.word	0x00000000
        /*0020*/ 	.short	0x0001
        /*0022*/ 	.short	0x0008
        /*0024*/ 	.byte	0x00, 0xf5, 0x21, 0x00


	//----- nvinfo : EIATTR_KPARAM_INFO
	.align		4
.L_346:
        /*0028*/ 	.byte	0x04, 0x17
        /*002a*/ 	.short	(.L_348 - .L_347)
.L_347:
        /*002c*/ 	.word	0x00000000
        /*0030*/ 	.short	0x0000
        /*0032*/ 	.short	0x0000
        /*0034*/ 	.byte	0x00, 0xf5, 0x21, 0x00


	//----- nvinfo : EIATTR_SPARSE_MMA_MASK
	.align		4
.L_348:
        /*0038*/ 	.byte	0x03, 0x50
        /*003a*/ 	.short	0x0000


	//----- nvinfo : EIATTR_MAXREG_COUNT
	.align		4
        /*003c*/ 	.byte	0x03, 0x1b
        /*003e*/ 	.short	0x00ff


	//----- nvinfo : EIATTR_MERCURY_ISA_VERSION
	.align		4
        /*0040*/ 	.byte	0x03, 0x5f
        /*0042*/ 	.short	0x0101


	//----- nvinfo : EIATTR_VRC_CTA_INIT_COUNT
	.align		4
        /*0044*/ 	.byte	0x02, 0x4a
	.zero		1
	.zero		1


	//----- nvinfo : EIATTR_EXIT_INSTR_OFFSETS
	.align		4
        /*0048*/ 	.byte	0x04, 0x1c
        /*004a*/ 	.short	(.L_350 - .L_349)


	//   ....[0]....
.L_349:
        /*004c*/ 	.word	0x00000070


	//   ....[1]....
        /*0050*/ 	.word	0x00000180


	//----- nvinfo : EIATTR_CBANK_PARAM_SIZE
	.align		4
.L_350:
        /*0054*/ 	.byte	0x03, 0x19
        /*0056*/ 	.short	0x0014


	//----- nvinfo : EIATTR_PARAM_CBANK
	.align		4
        /*0058*/ 	.byte	0x04, 0x0a
        /*005a*/ 	.short	(.L_352 - .L_351)
	.align		4
.L_351:
        /*005c*/ 	.word	index@(.nv.constant0.relu_f64)
        /*0060*/ 	.short	0x0380
        /*0062*/ 	.short	0x0014


	//----- nvinfo : EIATTR_SW_WAR
	.align		4
.L_352:
        /*0064*/ 	.byte	0x04, 0x36
        /*0066*/ 	.short	(.L_354 - .L_353)
.L_353:
        /*0068*/ 	.word	0x00000008
.L_354:


//--------------------- .nv.info.sigmoid_f32      --------------------------
	.section	.nv.info.sigmoid_f32,"",@"SHT_CUDA_INFO"
	.sectionflags	@""
	.align	4


	//----- nvinfo : EIATTR_CUDA_API_VERSION
	.align		4
        /*0000*/ 	.byte	0x04, 0x37
        /*0002*/ 	.short	(.L_356 - .L_355)
.L_355:
        /*0004*/ 	.word	0x00000082


	//----- nvinfo : EIATTR_KPARAM_INFO
	.align		4
.L_356:
        /*0008*/ 	.byte	0x04, 0x17
        /*000a*/ 	.short	(.L_358 - .L_357)
.L_357:
        /*000c*/ 	.word	0x00000000
        /*0010*/ 	.short	0x0002
        /*0012*/ 	.short	0x0010
        /*0014*/ 	.byte	0x00, 0xf0, 0x11, 0x00


	//----- nvinfo : EIATTR_KPARAM_INFO
	.align		4
.L_358:
        /*0018*/ 	.byte	0x04, 0x17
        /*001a*/ 	.short	(.L_360 - .L_359)
.L_359:
        /*001c*/ 	.word	0x00000000
        /*0020*/ 	.short	0x0001
        /*0022*/ 	.short	0x0008
        /*0024*/ 	.byte	0x00, 0xf5, 0x21, 0x00


	//----- nvinfo : EIATTR_KPARAM_INFO
	.align		4
.L_360:
        /*0028*/ 	.byte	0x04, 0x17
        /*002a*/ 	.short	(.L_362 - .L_361)
.L_361:
        /*002c*/ 	.word	0x00000000
        /*0030*/ 	.short	0x0000
        /*0032*/ 	.short	0x0000
        /*0034*/ 	.byte	0x00, 0xf5, 0x21, 0x00


	//----- nvinfo : EIATTR_SPARSE_MMA_MASK
	.align		4
.L_362:
        /*0038*/ 	.byte	0x03, 0x50
        /*003a*/ 	.short	0x0000


	//----- nvinfo : EIATTR_MAXREG_COUNT
	.align		4
        /*003c*/ 	.byte	0x03, 0x1b
        /*003e*/ 	.short	0x00ff


	//----- nvinfo : EIATTR_MERCURY_ISA_VERSION
	.align		4
        /*0040*/ 	.byte	0x03, 0x5f
        /*0042*/ 	.short	0x0101


	//----- nvinfo : EIATTR_VRC_CTA_INIT_COUNT
	.align		4
        /*0044*/ 	.byte	0x02, 0x4a
	.zero		1
	.zero		1


	//----- nvinfo : EIATTR_EXIT_INSTR_OFFSETS
	.align		4
        /*0048*/ 	.byte	0x04, 0x1c
        /*004a*/ 	.short	(.L_364 - .L_363)


	//   ....[0]....
.L_363:
        /*004c*/ 	.word	0x00000070


	//   ....[1]....
        /*0050*/ 	.word	0x00000260


	//----- nvinfo : EIATTR_CRS_STACK_SIZE
	.align		4
.L_364:
        /*0054*/ 	.byte	0x04, 0x1e
        /*0056*/ 	.short	(.L_366 - .L_365)
.L_365:
        /*0058*/ 	.word	0x00000000


	//----- nvinfo : EIATTR_CBANK_PARAM_SIZE
	.align		4
.L_366:
        /*005c*/ 	.byte	0x03, 0x19
        /*005e*/ 	.short	0x0014


	//----- nvinfo : EIATTR_PARAM_CBANK
	.align		4
        /*0060*/ 	.byte	0x04, 0x0a
        /*0062*/ 	.short	(.L_368 - .L_367)
	.align		4
.L_367:
        /*0064*/ 	.word	index@(.nv.constant0.sigmoid_f32)
        /*0068*/ 	.short	0x0380
        /*006a*/ 	.short	0x0014


	//----- nvinfo : EIATTR_SW_WAR
	.align		4
.L_368:
        /*006c*/ 	.byte	0x04, 0x36
        /*006e*/ 	.short	(.L_370 - .L_369)
.L_369:
        /*0070*/ 	.word	0x00000008
.L_370:


//--------------------- .nv.info.sigmoid_f64      --------------------------
	.section	.nv.info.sigmoid_f64,"",@"SHT_CUDA_INFO"
	.sectionflags	@""
	.align	4


	//----- nvinfo : EIATTR_CUDA_API_VERSION
	.align		4
        /*0000*/ 	.byte	0x04, 0x37
        /*0002*/ 	.short	(.L_372 - .L_371)
.L_371:
        /*0004*/ 	.word	0x00000082


	//----- nvinfo : EIATTR_KPARAM_INFO
	.align		4
.L_372:
        /*0008*/ 	.byte	0x04, 0x17
        /*000a*/ 	.short	(.L_374 - .L_373)
.L_373:
        /*000c*/ 	.word	0x00000000
        /*0010*/ 	.short	0x0002
        /*0012*/ 	.short	0x0010
        /*0014*/ 	.byte	0x00, 0xf0, 0x11, 0x00


	//----- nvinfo : EIATTR_KPARAM_INFO
	.align		4
.L_374:
        /*0018*/ 	.byte	0x04, 0x17
        /*001a*/ 	.short	(.L_376 - .L_375)
.L_375:
        /*001c*/ 	.word	0x00000000
        /*0020*/ 	.short	0x0001
        /*0022*/ 	.short	0x0008
        /*0024*/ 	.byte	0x00, 0xf5, 0x21, 0x00


	//----- nvinfo : EIATTR_KPARAM_INFO
	.align		4
.L_376:
        /*0028*/ 	.byte	0x04, 0x17
        /*002a*/ 	.short	(.L_378 - .L_377)
.L_377:
        /*002c*/ 	.word	0x00000000
        /*0030*/ 	.short	0x0000
        /*0032*/ 	.short	0x0000
        /*0034*/ 	.byte	0x00, 0xf5, 0x21, 0x00


	//----- nvinfo : EIATTR_SPARSE_MMA_MASK
	.align		4
.L_378:
        /*0038*/ 	.byte	0x03, 0x50
        /*003a*/ 	.short	0x0000


	//----- nvinfo : EIATTR_MAXREG_COUNT
	.align		4
        /*003c*/ 	.byte	0x03, 0x1b
        /*003e*/ 	.short	0x00ff


	//----- nvinfo : EIATTR_MERCURY_ISA_VERSION
	.align		4
        /*0040*/ 	.byte	0x03, 0x5f
        /*0042*/ 	.short	0x0101


	//----- nvinfo : EIATTR_VRC_CTA_INIT_COUNT
	.align		4
        /*0044*/ 	.byte	0x02, 0x4a
	.zero		1
	.zero		1


	//----- nvinfo : EIATTR_EXIT_INSTR_OFFSETS
	.align		4
        /*0048*/ 	.byte	0x04, 0x1c
        /*004a*/ 	.short	(.L_380 - .L_379)


	//   ....[0]....
.L_379:
        /*004c*/ 	.word	0x00000070


	//   ....[1]....
        /*0050*/ 	.word	0x000005b0


	//----- nvinfo : EIATTR_CRS_STACK_SIZE
	.align		4
.L_380:
        /*0054*/ 	.byte	0x04, 0x1e
        /*0056*/ 	.short	(.L_382 - .L_381)
.L_381:
        /*0058*/ 	.word	0x00000000


	//----- nvinfo : EIATTR_CBANK_PARAM_SIZE
	.align		4
.L_382:
        /*005c*/ 	.byte	0x03, 0x19
        /*005e*/ 	.short	0x0014


	//----- nvinfo : EIATTR_PARAM_CBANK
	.align		4
        /*0060*/ 	.byte	0x04, 0x0a
        /*0062*/ 	.short	(.L_384 - .L_383)
	.align		4
.L_383:
        /*0064*/ 	.word	index@(.nv.constant0.sigmoid_f64)
        /*0068*/ 	.short	0x0380
        /*006a*/ 	.short	0x0014


	//----- nvinfo : EIATTR_SW_WAR
	.align		4
.L_384:
        /*006c*/ 	.byte	0x04, 0x36
        /*006e*/ 	.short	(.L_386 - .L_385)
.L_385:
        /*0070*/ 	.word	0x00000008
.L_386:


//--------------------- .nv.info.tanh_f32         --------------------------
	.section	.nv.info.tanh_f32,"",@"SHT_CUDA_INFO"
	.sectionflags	@""
	.align	4


	//----- nvinfo : EIATTR_CUDA_API_VERSION
	.align		4
        /*0000*/ 	.byte	0x04, 0x37
        /*0002*/ 	.short	(.L_388 - .L_387)
.L_387:
        /*0004*/ 	.word	0x00000082


	//----- nvinfo : EIATTR_KPARAM_INFO
	.align		4
.L_388:
        /*0008*/ 	.byte	0x04, 0x17
        /*000a*/ 	.short	(.L_390 - .L_389)
.L_389:
        /*000c*/ 	.word	0x00000000
        /*0010*/ 	.short	0x0002
        /*0012*/ 	.short	0x0010
        /*0014*/ 	.byte	0x00, 0xf0, 0x11, 0x00


	//----- nvinfo : EIATTR_KPARAM_INFO
	.align		4
.L_390:
        /*0018*/ 	.byte	0x04, 0x17
        /*001a*/ 	.short	(.L_392 - .L_391)
.L_391:
        /*001c*/ 	.word	0x00000000
        /*0020*/ 	.short	0x0001
        /*0022*/ 	.short	0x0008
        /*0024*/ 	.byte	0x00, 0xf5, 0x21, 0x00


	//----- nvinfo : EIATTR_KPARAM_INFO
	.align		4
.L_392:
        /*0028*/ 	.byte	0x04, 0x17
        /*002a*/ 	.short	(.L_394 - .L_393)
.L_393:
        /*002c*/ 	.word	0x00000000
        /*0030*/ 	.short	0x0000
        /*0032*/ 	.short	0x0000
        /*0034*/ 	.byte	0x00, 0xf5, 0x21, 0x00


	//----- nvinfo : EIATTR_SPARSE_MMA_MASK
	.align		4
.L_394:
        /*0038*/ 	.byte	0x03, 0x50
        /*003a*/ 	.short	0x0000


	//----- nvinfo : EIATTR_MAXREG_COUNT
	.align		4
        /*003c*/ 	.byte	0x03, 0x1b
        /*003e*/ 	.short	0x00ff


	//----- nvinfo : EIATTR_MERCURY_ISA_VERSION
	.align		4
        /*0040*/ 	.byte	0x03, 0x5f
        /*0042*/ 	.short	0x0101


	//----- nvinfo : EIATTR_VRC_CTA_INIT_COUNT
	.align		4
        /*0044*/ 	.byte	0x02, 0x4a
	.zero		1
	.zero		1


	//----- nvinfo : EIATTR_EXIT_INSTR_OFFSETS
	.align		4
        /*0048*/ 	.byte	0x04, 0x1c
        /*004a*/ 	.short	(.L_396 - .L_395)


	//   ....[0]....
.L_395:
        /*004c*/ 	.word	0x00000070


	//   ....[1]....
        /*0050*/ 	.word	0x00000200


	//----- nvinfo : EIATTR_CBANK_PARAM_SIZE
	.align		4
.L_396:
        /*0054*/ 	.byte	0x03, 0x19
        /*0056*/ 	.short	0x0014


	//----- nvinfo : EIATTR_PARAM_CBANK
	.align		4
        /*0058*/ 	.byte	0x04, 0x0a
        /*005a*/ 	.short	(.L_398 - .L_397)
	.align		4
.L_397:
        /*005c*/ 	.word	index@(.nv.constant0.tanh_f32)
        /*0060*/ 	.short	0x0380
        /*0062*/ 	.short	0x0014


	//----- nvinfo : EIATTR_SW_WAR
	.align		4
.L_398:
        /*0064*/ 	.byte	0x04, 0x36
        /*0066*/ 	.short	(.L_400 - .L_399)
.L_399:
        /*0068*/ 	.word	0x00000008
.L_400:


//--------------------- .nv.info.tanh_f64         --------------------------
	.section	.nv.info.tanh_f64,"",@"SHT_CUDA_INFO"
	.sectionflags	@""
	.align	4


	//----- nvinfo : EIATTR_CUDA_API_VERSION
	.align		4
        /*0000*/ 	.byte	0x04, 0x37
        /*0002*/ 	.short	(.L_402 - .L_401)
.L_401:
        /*0004*/ 	.word	0x00000082


	//----- nvinfo : EIATTR_KPARAM_INFO
	.align		4
.L_402:
        /*0008*/ 	.byte	0x04, 0x17
        /*000a*/ 	.short	(.L_404 - .L_403)
.L_403:
        /*000c*/ 	.word	0x00000000
        /*0010*/ 	.short	0x0002
        /*0012*/ 	.short	0x0010
        /*0014*/ 	.byte	0x00, 0xf0, 0x11, 0x00


	//----- nvinfo : EIATTR_KPARAM_INFO
	.align		4
.L_404:
        /*0018*/ 	.byte	0x04, 0x17
        /*001a*/ 	.short	(.L_406 - .L_405)
.L_405:
        /*001c*/ 	.word	0x00000000
        /*0020*/ 	.short	0x0001
        /*0022*/ 	.short	0x0008
        /*0024*/ 	.byte	0x00, 0xf5, 0x21, 0x00


	//----- nvinfo : EIATTR_KPARAM_INFO
	.align		4
.L_406:
        /*0028*/ 	.byte	0x04, 0x17
        /*002a*/ 	.short	(.L_408 - .L_407)
.L_407:
        /*002c*/ 	.word	0x00000000
        /*0030*/ 	.short	0x0000
        /*0032*/ 	.short	0x0000
        /*0034*/ 	.byte	0x00, 0xf5, 0x21, 0x00


	//----- nvinfo : EIATTR_SPARSE_MMA_MASK
	.align		4
.L_408:
        /*0038*/ 	.byte	0x03, 0x50
        /*003a*/ 	.short	0x0000


	//----- nvinfo : EIATTR_MAXREG_COUNT
	.align		4
        /*003c*/ 	.byte	0x03, 0x1b
        /*003e*/ 	.short	0x00ff


	//----- nvinfo : EIATTR_MERCURY_ISA_VERSION
	.align		4
        /*0040*/ 	.byte	0x03, 0x5f
        /*0042*/ 	.short	0x0101


	//----- nvinfo : EIATTR_VRC_CTA_INIT_COUNT
	.align		4
        /*0044*/ 	.byte	0x02, 0x4a
	.zero		1
	.zero		1


	//----- nvinfo : EIATTR_EXIT_INSTR_OFFSETS
	.align		4
        /*0048*/ 	.byte	0x04, 0x1c
        /*004a*/ 	.short	(.L_410 - .L_409)


	//   ....[0]....
.L_409:
        /*004c*/ 	.word	0x00000070


	//   ....[1]....
        /*0050*/ 	.word	0x00000730


	//----- nvinfo : EIATTR_CRS_STACK_SIZE
	.align		4
.L_410:
        /*0054*/ 	.byte	0x04, 0x1e
        /*0056*/ 	.short	(.L_412 - .L_411)
.L_411:
        /*0058*/ 	.word	0x00000000


	//----- nvinfo : EIATTR_CBANK_PARAM_SIZE
	.align		4
.L_412:
        /*005c*/ 	.byte	0x03, 0x19
        /*005e*/ 	.short	0x0014


	//----- nvinfo : EIATTR_PARAM_CBANK
	.align		4
        /*0060*/ 	.byte	0x04, 0x0a
        /*0062*/ 	.short	(.L_414 - .L_413)
	.align		4
.L_413:
        /*0064*/ 	.word	index@(.nv.constant0.tanh_f64)
        /*0068*/ 	.short	0x0380
        /*006a*/ 	.short	0x0014


	//----- nvinfo : EIATTR_SW_WAR
	.align		4
.L_414:
        /*006c*/ 	.byte	0x04, 0x36
        /*006e*/ 	.short	(.L_416 - .L_415)
.L_415:
        /*0070*/ 	.word	0x00000008
.L_416:


//--------------------- .nv.info.sqrt_f32         --------------------------
	.section	.nv.info.sqrt_f32,"",@"SHT_CUDA_INFO"
	.sectionflags	@""
	.align	4


	//----- nvinfo : EIATTR_CUDA_API_VERSION
	.align		4
        /*0000*/ 	.byte	0x04, 0x37
        /*0002*/ 	.short	(.L_418 - .L_417)
.L_417:
        /*0004*/ 	.word	0x00000082


	//----- nvinfo : EIATTR_KPARAM_INFO
	.align		4
.L_418:
        /*0008*/ 	.byte	0x04, 0x17
        /*000a*/ 	.short	(.L_420 - .L_419)
.L_419:
        /*000c*/ 	.word	0x00000000
        /*0010*/ 	.short	0x0002
        /*0012*/ 	.short	0x0010
        /*0014*/ 	.byte	0x00, 0xf0, 0x11, 0x00


	//----- nvinfo : EIATTR_KPARAM_INFO
	.align		4
.L_420:
        /*0018*/ 	.byte	0x04, 0x17
        /*001a*/ 	.short	(.L_422 - .L_421)
.L_421:
        /*001c*/ 	.word	0x00000000
        /*0020*/ 	.short	0x0001
        /*0022*/ 	.short	0x0008
        /*0024*/ 	.byte	0x00, 0xf5, 0x21, 0x00


	//----- nvinfo : EIATTR_KPARAM_INFO
	.align		4
.L_422:
        /*0028*/ 	.byte	0x04, 0x17
        /*002a*/ 	.short	(.L_424 - .L_423)
.L_423:
        /*002c*/ 	.word	0x00000000
        /*0030*/ 	.short	0x0000
        /*0032*/ 	.short	0x0000
        /*0034*/ 	.byte	0x00, 0xf5, 0x21, 0x00


	//----- nvinfo : EIATTR_SPARSE_MMA_MASK
	.align		4
.L_424:
        /*0038*/ 	.byte	0x03, 0x50
        /*003a*/ 	.short	0x0000


	//----- nvinfo : EIATTR_MAXREG_COUNT
	.align		4
        /*003c*/ 	.byte	0x03, 0x1b
        /*003e*/ 	.short	0x00ff


	//----- nvinfo : EIATTR_MERCURY_ISA_VERSION
	.align		4
        /*0040*/ 	.byte	0x03, 0x5f
        /*0042*/ 	.short	0x0101


	//----- nvinfo : EIATTR_VRC_CTA_INIT_COUNT
	.align		4
        /*0044*/ 	.byte	0x02, 0x4a
	.zero		1
	.zero		1


	//----- nvinfo : EIATTR_EXIT_INSTR_OFFSETS
	.align		4
        /*0048*/ 	.byte	0x04, 0x1c
        /*004a*/ 	.short	(.L_426 - .L_425)


	//   ....[0]....
.L_425:
        /*004c*/ 	.word	0x00000070


	//   ....[1]....
        /*0050*/ 	.word	0x000001c0


	//----- nvinfo : EIATTR_CRS_STACK_SIZE
	.align		4
.L_426:
        /*0054*/ 	.byte	0x04, 0x1e
        /*0056*/ 	.short	(.L_428 - .L_427)
.L_427:
        /*0058*/ 	.word	0x00000000


	//----- nvinfo : EIATTR_CBANK_PARAM_SIZE
	.align		4
.L_428:
        /*005c*/ 	.byte	0x03, 0x19
        /*005e*/ 	.short	0x0014


	//----- nvinfo : EIATTR_PARAM_CBANK
	.align		4
        /*0060*/ 	.byte	0x04, 0x0a
        /*0062*/ 	.short	(.L_430 - .L_429)
	.align		4
.L_429:
        /*0064*/ 	.word	index@(.nv.constant0.sqrt_f32)
        /*0068*/ 	.short	0x0380
        /*006a*/ 	.short	0x0014


	//----- nvinfo : EIATTR_SW_WAR
	.align		4
.L_430:
        /*006c*/ 	.byte	0x04, 0x36
        /*006e*/ 	.short	(.L_432 - .L_431)
.L_431:
        /*0070*/ 	.word	0x00000008
.L_432:


//--------------------- .nv.info.sqrt_f64         --------------------------
	.section	.nv.info.sqrt_f64,"",@"SHT_CUDA_INFO"
	.sectionflags	@""
	.align	4


	//----- nvinfo : EIATTR_CUDA_API_VERSION
	.align		4
        /*0000*/ 	.byte	0x04, 0x37
        /*0002*/ 	.short	(.L_434 - .L_433)
.L_433:
        /*0004*/ 	.word	0x00000082


	//----- nvinfo : EIATTR_KPARAM_INFO
	.align		4
.L_434:
        /*0008*/ 	.byte	0x04, 0x17
        /*000a*/ 	.short	(.L_436 - .L_435)
.L_435:
        /*000c*/ 	.word	0x00000000
        /*0010*/ 	.short	0x0002
        /*0012*/ 	.short	0x0010
        /*0014*/ 	.byte	0x00, 0xf0, 0x11, 0x00


	//----- nvinfo : EIATTR_KPARAM_INFO
	.align		4
.L_436:
        /*0018*/ 	.byte	0x04, 0x17
        /*001a*/ 	.short	(.L_438 - .L_437)
.L_437:
        /*001c*/ 	.word	0x00000000
        /*0020*/ 	.short	0x0001
        /*0022*/ 	.short	0x0008
        /*0024*/ 	.byte	0x00, 0xf5, 0x21, 0x00


	//----- nvinfo : EIATTR_KPARAM_INFO
	.align		4
.L_438:
        /*0028*/ 	.byte	0x04, 0x17
        /*002a*/ 	.short	(.L_440 - .L_439)
.L_439:
        /*002c*/ 	.word	0x00000000
        /*0030*/ 	.short	0x0000
        /*0032*/ 	.short	0x0000
        /*0034*/ 	.byte	0x00, 0xf5, 0x21, 0x00


	//----- nvinfo : EIATTR_SPARSE_MMA_MASK
	.align		4
.L_440:
        /*0038*/ 	.byte	0x03, 0x50
        /*003a*/ 	.short	0x0000


	//----- nvinfo : EIATTR_MAXREG_COUNT
	.align		4
        /*003c*/ 	.byte	0x03, 0x1b
        /*003e*/ 	.short	0x00ff


	//----- nvinfo : EIATTR_MERCURY_ISA_VERSION
	.align		4
        /*0040*/ 	.byte	0x03, 0x5f
        /*0042*/ 	.short	0x0101


	//----- nvinfo : EIATTR_VRC_CTA_INIT_COUNT
	.align		4
        /*0044*/ 	.byte	0x02, 0x4a
	.zero		1
	.zero		1


	//----- nvinfo : EIATTR_EXIT_INSTR_OFFSETS
	.align		4
        /*0048*/ 	.byte	0x04, 0x1c
        /*004a*/ 	.short	(.L_442 - .L_441)


	//   ....[0]....
.L_441:
        /*004c*/ 	.word	0x00000070


	//   ....[1]....
        /*0050*/ 	.word	0x00000250


	//----- nvinfo : EIATTR_CRS_STACK_SIZE
	.align		4
.L_442:
        /*0054*/ 	.byte	0x04, 0x1e
        /*0056*/ 	.short	(.L_444 - .L_443)
.L_443:
        /*0058*/ 	.word	0x00000000


	//----- nvinfo : EIATTR_CBANK_PARAM_SIZE
	.align		4
.L_444:
        /*005c*/ 	.byte	0x03, 0x19
        /*005e*/ 	.short	0x0014


	//----- nvinfo : EIATTR_PARAM_CBANK
	.align		4
        /*0060*/ 	.byte	0x04, 0x0a
        /*0062*/ 	.short	(.L_446 - .L_445)
	.align		4
.L_445:
        /*0064*/ 	.word	index@(.nv.constant0.sqrt_f64)
        /*0068*/ 	.short	0x0380
        /*006a*/ 	.short	0x0014


	//----- nvinfo : EIATTR_SW_WAR
	.align		4
.L_446:
        /*006c*/ 	.byte	0x04, 0x36
        /*006e*/ 	.short	(.L_448 - .L_447)
.L_447:
        /*0070*/ 	.word	0x00000008
.L_448:


//--------------------- .nv.info.cos_f32          --------------------------
	.section	.nv.info.cos_f32,"",@"SHT_CUDA_INFO"
	.sectionflags	@""
	.align	4


	//----- nvinfo : EIATTR_CUDA_API_VERSION
	.align		4
        /*0000*/ 	.byte	0x04, 0x37
        /*0002*/ 	.short	(.L_450 - .L_449)
.L_449:
        /*0004*/ 	.word	0x00000082


	//----- nvinfo : EIATTR_KPARAM_INFO
	.align		4
.L_450:
        /*0008*/ 	.byte	0x04, 0x17
        /*000a*/ 	.short	(.L_452 - .L_451)
.L_451:
        /*000c*/ 	.word	0x00000000
        /*0010*/ 	.short	0x0002
        /*0012*/ 	.short	0x0010
        /*0014*/ 	.byte	0x00, 0xf0, 0x11, 0x00


	//----- nvinfo : EIATTR_KPARAM_INFO
	.align		4
.L_452:
        /*0018*/ 	.byte	0x04, 0x17
        /*001a*/ 	.short	(.L_454 - .L_453)
.L_453:
        /*001c*/ 	.word	0x00000000
        /*0020*/ 	.short	0x0001
        /*0022*/ 	.short	0x0008
        /*0024*/ 	.byte	0x00, 0xf5, 0x21, 0x00


	//----- nvinfo : EIATTR_KPARAM_INFO
	.align		4
.L_454:
        /*0028*/ 	.byte	0x04, 0x17
        /*002a*/ 	.short	(.L_456 - .L_455)
.L_455:
        /*002c*/ 	.word	0x00000000
        /*0030*/ 	.short	0x0000
        /*0032*/ 	.short	0x0000
        /*0034*/ 	.byte	0x00, 0xf5, 0x21, 0x00


	//----- nvinfo : EIATTR_SPARSE_MMA_MASK
	.align		4
.L_456:
        /*0038*/ 	.byte	0x03, 0x50
        /*003a*/ 	.short	0x0000


	//----- nvinfo : EIATTR_MAXREG_COUNT
	.align		4
        /*003c*/ 	.byte	0x03, 0x1b
        /*003e*/ 	.short	0x00ff


	//----- nvinfo : EIATTR_MERCURY_ISA_VERSION
	.align		4
        /*0040*/ 	.byte	0x03, 0x5f
        /*0042*/ 	.short	0x0101


	//----- nvinfo : EIATTR_VRC_CTA_INIT_COUNT
	.align		4
        /*0044*/ 	.byte	0x02, 0x4a
	.zero		1
	.zero		1


	//----- nvinfo : EIATTR_EXIT_INSTR_OFFSETS
	.align		4
        /*0048*/ 	.byte	0x04, 0x1c
        /*004a*/ 	.short	(.L_458 - .L_457)


	//   ....[0]....
.L_457:
        /*004c*/ 	.word	0x00000070


	//   ....[1]....
        /*0050*/ 	.word	0x000008b0


	//----- nvinfo : EIATTR_CRS_STACK_SIZE
	.align		4
.L_458:
        /*0054*/ 	.byte	0x04, 0x1e
        /*0056*/ 	.short	(.L_460 - .L_459)
.L_459:
        /*0058*/ 	.word	0x00000000


	//----- nvinfo : EIATTR_CBANK_PARAM_SIZE
	.align		4
.L_460:
        /*005c*/ 	.byte	0x03, 0x19
        /*005e*/ 	.short	0x0014


	//----- nvinfo : EIATTR_PARAM_CBANK
	.align		4
        /*0060*/ 	.byte	0x04, 0x0a
        /*0062*/ 	.short	(.L_462 - .L_461)
	.align		4
.L_461:
        /*0064*/ 	.word	index@(.nv.constant0.cos_f32)
        /*0068*/ 	.short	0x0380
        /*006a*/ 	.short	0x0014


	//----- nvinfo : EIATTR_SW_WAR
	.align		4
.L_462:
        /*006c*/ 	.byte	0x04, 0x36
        /*006e*/ 	.short	(.L_464 - .L_463)
.L_463:
        /*0070*/ 	.word	0x00000008
.L_464:


//--------------------- .nv.info.cos_f64          --------------------------
	.section	.nv.info.cos_f64,"",@"SHT_CUDA_INFO"
	.sectionflags	@""
	.align	4


	//----- nvinfo : EIATTR_CUDA_API_VERSION
	.align		4
        /*0000*/ 	.byte	0x04, 0x37
        /*0002*/ 	.short	(.L_466 - .L_465)
.L_465:
        /*0004*/ 	.word	0x00000082


	//----- nvinfo : EIATTR_KPARAM_INFO
	.align		4
.L_466:
        /*0008*/ 	.byte	0x04, 0x17
        /*000a*/ 	.short	(.L_468 - .L_467)
.L_467:
        /*000c*/ 	.word	0x00000000
        /*0010*/ 	.short	0x0002
        /*0012*/ 	.short	0x0010
        /*0014*/ 	.byte	0x00, 0xf0, 0x11, 0x00


	//----- nvinfo : EIATTR_KPARAM_INFO
	.align		4
.L_468:
        /*0018*/ 	.byte	0x04, 0x17
        /*001a*/ 	.short	(.L_470 - .L_469)
.L_469:
        /*001c*/ 	.word	0x00000000
        /*0020*/ 	.short	0x0001
        /*0022*/ 	.short	0x0008
        /*0024*/ 	.byte	0x00, 0xf5, 0x21, 0x00


	//----- nvinfo : EIATTR_KPARAM_INFO
	.align		4
.L_470:
        /*0028*/ 	.byte	0x04, 0x17
        /*002a*/ 	.short	(.L_472 - .L_471)
.L_471:
        /*002c*/ 	.word	0x00000000
        /*0030*/ 	.short	0x0000
        /*0032*/ 	.short	0x0000
        /*0034*/ 	.byte	0x00, 0xf5, 0x21, 0x00


	//----- nvinfo : EIATTR_SPARSE_MMA_MASK
	.align		4
.L_472:
        /*0038*/ 	.byte	0x03, 0x50
        /*003a*/ 	.short	0x0000


	//----- nvinfo : EIATTR_MAXREG_COUNT
	.align		4
        /*003c*/ 	.byte	0x03, 0x1b
        /*003e*/ 	.short	0x00ff


	//----- nvinfo : EIATTR_MERCURY_ISA_VERSION
	.align		4
        /*0040*/ 	.byte	0x03, 0x5f
        /*0042*/ 	.short	0x0101


	//----- nvinfo : EIATTR_VRC_CTA_INIT_COUNT
	.align		4
        /*0044*/ 	.byte	0x02, 0x4a
	.zero		1
	.zero		1


	//----- nvinfo : EIATTR_EXIT_INSTR_OFFSETS
	.align		4
        /*0048*/ 	.byte	0x04, 0x1c
        /*004a*/ 	.short	(.L_474 - .L_473)


	//   ....[0]....
.L_473:
        /*004c*/ 	.word	0x00000080


	//   ....[1]....
        /*0050*/ 	.word	0x00000480


	//----- nvinfo : EIATTR_CRS_STACK_SIZE
	.align		4
.L_474:
        /*0054*/ 	.byte	0x04, 0x1e
        /*0056*/ 	.short	(.L_476 - .L_475)
.L_475:
        /*0058*/ 	.word	0x00000000


	//----- nvinfo : EIATTR_CBANK_PARAM_SIZE
	.align		4
.L_476:
        /*005c*/ 	.byte	0x03, 0x19
        /*005e*/ 	.short	0x0014


	//----- nvinfo : EIATTR_PARAM_CBANK
	.align		4
        /*0060*/ 	.byte	0x04, 0x0a
        /*0062*/ 	.short	(.L_478 - .L_477)
	.align		4
.L_477:
        /*0064*/ 	.word	index@(.nv.constant0.cos_f64)
        /*0068*/ 	.short	0x0380
        /*006a*/ 	.short	0x0014


	//----- nvinfo : EIATTR_SW_WAR
	.align		4
.L_478:
        /*006c*/ 	.byte	0x04, 0x36
        /*006e*/ 	.short	(.L_480 - .L_479)
.L_479:
        /*0070*/ 	.word	0x00000008
.L_480:


//--------------------- .nv.info.sin_f32          --------------------------
	.section	.nv.info.sin_f32,"",@"SHT_CUDA_INFO"
	.sectionflags	@""
	.align	4


	//----- nvinfo : EIATTR_CUDA_API_VERSION
	.align		4
        /*0000*/ 	.byte	0x04, 0x37
        /*0002*/ 	.short	(.L_482 - .L_481)
.L_481:
        /*0004*/ 	.word	0x00000082


	//----- nvinfo : EIATTR_KPARAM_INFO
	.align		4
.L_482:
        /*0008*/ 	.byte	0x04, 0x17
        /*000a*/ 	.short	(.L_484 - .L_483)
.L_483:
        /*000c*/ 	.word	0x00000000
        /*0010*/ 	.short	0x0002
        /*0012*/ 	.short	0x0010
        /*0014*/ 	.byte	0x00, 0xf0, 0x11, 0x00


	//----- nvinfo : EIATTR_KPARAM_INFO
	.align		4
.L_484:
        /*0018*/ 	.byte	0x04, 0x17
        /*001a*/ 	.short	(.L_486 - .L_485)
.L_485:
        /*001c*/ 	.word	0x00000000
        /*0020*/ 	.short	0x0001
        /*0022*/ 	.short	0x0008
        /*0024*/ 	.byte	0x00, 0xf5, 0x21, 0x00


	//----- nvinfo : EIATTR_KPARAM_INFO
	.align		4
.L_486:
        /*0028*/ 	.byte	0x04, 0x17
        /*002a*/ 	.short	(.L_488 - .L_487)
.L_487:
        /*002c*/ 	.word	0x00000000
        /*0030*/ 	.short	0x0000
        /*0032*/ 	.short	0x0000
        /*0034*/ 	.byte	0x00, 0xf5, 0x21, 0x00


	//----- nvinfo : EIATTR_SPARSE_MMA_MASK
	.align		4
.L_488:
        /*0038*/ 	.byte	0x03, 0x50
        /*003a*/ 	.short	0x0000


	//----- nvinfo : EIATTR_MAXREG_COUNT
	.align		4
        /*003c*/ 	.byte	0x03, 0x1b
        /*003e*/ 	.short	0x00ff


	//----- nvinfo : EIATTR_MERCURY_ISA_VERSION
	.align		4
        /*0040*/ 	.byte	0x03, 0x5f
        /*0042*/ 	.short	0x0101


	//----- nvinfo : EIATTR_VRC_CTA_INIT_COUNT
	.align		4
        /*0044*/ 	.byte	0x02, 0x4a
	.zero		1
	.zero		1


	//----- nvinfo : EIATTR_EXIT_INSTR_OFFSETS
	.align		4
        /*0048*/ 	.byte	0x04, 0x1c
        /*004a*/ 	.short	(.L_490 - .L_489)


	//   ....[0]....
.L_489:
        /*004c*/ 	.word	0x00000070


	//   ....[1]....
        /*0050*/ 	.word	0x000008a0


	//----- nvinfo : EIATTR_CRS_STACK_SIZE
	.align		4
.L_490:
        /*0054*/ 	.byte	0x04, 0x1e
        /*0056*/ 	.short	(.L_492 - .L_491)
.L_491:
        /*0058*/ 	.word	0x00000000


	//----- nvinfo : EIATTR_CBANK_PARAM_SIZE
	.align		4
.L_492:
        /*005c*/ 	.byte	0x03, 0x19
        /*005e*/ 	.short	0x0014


	//----- nvinfo : EIATTR_PARAM_CBANK
	.align		4
        /*0060*/ 	.byte	0x04, 0x0a
        /*0062*/ 	.short	(.L_494 - .L_493)
	.align		4
.L_493:
        /*0064*/ 	.word	index@(.nv.constant0.sin_f32)
        /*0068*/ 	.short	0x0380
        /*006a*/ 	.short	0x0014


	//----- nvinfo : EIATTR_SW_WAR
	.align		4
.L_494:
        /*006c*/ 	.byte	0x04, 0x36
        /*006e*/ 	.short	(.L_496 - .L_495)
.L_495:
        /*0070*/ 	.word	0x00000008
.L_496:


//--------------------- .nv.info.sin_f64          --------------------------
	.section	.nv.info.sin_f64,"",@"SHT_CUDA_INFO"
	.sectionflags	@""
	.align	4


	//----- nvinfo : EIATTR_CUDA_API_VERSION
	.align		4
        /*0000*/ 	.byte	0x04, 0x37
        /*0002*/ 	.short	(.L_498 - .L_497)
.L_497:
        /*0004*/ 	.word	0x00000082


	//----- nvinfo : EIATTR_KPARAM_INFO
	.align		4
.L_498:
        /*0008*/ 	.byte	0x04, 0x17
        /*000a*/ 	.short	(.L_500 - .L_499)
.L_499:
        /*000c*/ 	.word	0x00000000
        /*0010*/ 	.short	0x0002
        /*0012*/ 	.short	0x0010
        /*0014*/ 	.byte	0x00, 0xf0, 0x11, 0x00


	//----- nvinfo : EIATTR_KPARAM_INFO
	.align		4
.L_500:
        /*0018*/ 	.byte	0x04, 0x17
        /*001a*/ 	.short	(.L_502 - .L_501)
.L_501:
        /*001c*/ 	.word	0x00000000
        /*0020*/ 	.short	0x0001
        /*0022*/ 	.short	0x0008
        /*0024*/ 	.byte	0x00, 0xf5, 0x21, 0x00


	//----- nvinfo : EIATTR_KPARAM_INFO
	.align		4
.L_502:
        /*0028*/ 	.byte	0x04, 0x17
        /*002a*/ 	.short	(.L_504 - .L_503)
.L_503:
        /*002c*/ 	.word	0x00000000
        /*0030*/ 	.short	0x0000
        /*0032*/ 	.short	0x0000
        /*0034*/ 	.byte	0x00, 0xf5, 0x21, 0x00


	//----- nvinfo : EIATTR_SPARSE_MMA_MASK
	.align		4
.L_504:
        /*0038*/ 	.byte	0x03, 0x50
        /*003a*/ 	.short	0x0000


	//----- nvinfo : EIATTR_MAXREG_COUNT
	.align		4
        /*003c*/ 	.byte	0x03, 0x1b
        /*003e*/ 	.short	0x00ff


	//----- nvinfo : EIATTR_MERCURY_ISA_VERSION
	.align		4
        /*0040*/ 	.byte	0x03, 0x5f
        /*0042*/ 	.short	0x0101


	//----- nvinfo : EIATTR_VRC_CTA_INIT_COUNT
	.align		4
        /*0044*/ 	.byte	0x02, 0x4a
	.zero		1
	.zero		1


	//----- nvinfo : EIATTR_EXIT_INSTR_OFFSETS
	.align		4
        /*0048*/ 	.byte	0x04, 0x1c
        /*004a*/ 	.short	(.L_506 - .L_505)


	//   ....[0]....
.L_505:
        /*004c*/ 	.word	0x00000080


	//   ....[1]....
        /*0050*/ 	.word	0x00000450


	//----- nvinfo : EIATTR_CRS_STACK_SIZE
	.align		4
.L_506:
        /*0054*/ 	.byte	0x04, 0x1e
        /*0056*/ 	.short	(.L_508 - .L_507)
.L_507:
        /*0058*/ 	.word	0x00000000


	//----- nvinfo : EIATTR_CBANK_PARAM_SIZE
	.align		4
.L_508:
        /*005c*/ 	.byte	0x03, 0x19
        /*005e*/ 	.short	0x0014


	//----- nvinfo : EIATTR_PARAM_CBANK
	.align		4
        /*0060*/ 	.byte	0x04, 0x0a
        /*0062*/ 	.short	(.L_510 - .L_509)
	.align		4
.L_509:
        /*0064*/ 	.word	index@(.nv.constant0.sin_f64)
        /*0068*/ 	.short	0x0380
        /*006a*/ 	.short	0x0014


	//----- nvinfo : EIATTR_SW_WAR
	.align		4
.L_510:
        /*006c*/ 	.byte	0x04, 0x36
        /*006e*/ 	.short	(.L_512 - .L_511)
.L_511:
        /*0070*/ 	.word	0x00000008
.L_512:


//--------------------- .nv.info.log_f32          --------------------------
	.section	.nv.info.log_f32,"",@"SHT_CUDA_INFO"
	.sectionflags	@""
	.align	4


	//----- nvinfo : EIATTR_CUDA_API_VERSION
	.align		4
        /*0000*/ 	.byte	0x04, 0x37
        /*0002*/ 	.short	(.L_514 - .L_513)
.L_513:
        /*0004*/ 	.word	0x00000082


	//----- nvinfo : EIATTR_KPARAM_INFO
	.align		4
.L_514:
        /*0008*/ 	.byte	0x04, 0x17
        /*000a*/ 	.short	(.L_516 - .L_515)
.L_515:
        /*000c*/ 	.word	0x00000000
        /*0010*/ 	.short	0x0002
        /*0012*/ 	.short	0x0010
        /*0014*/ 	.byte	0x00, 0xf0, 0x11, 0x00


	//----- nvinfo : EIATTR_KPARAM_INFO
	.align		4
.L_516:
        /*0018*/ 	.byte	0x04, 0x17
        /*001a*/ 	.short	(.L_518 - .L_517)
.L_517:
        /*001c*/ 	.word	0x00000000
        /*0020*/ 	.short	0x0001
        /*0022*/ 	.short	0x0008
        /*0024*/ 	.byte	0x00, 0xf5, 0x21, 0x00


	//----- nvinfo : EIATTR_KPARAM_INFO
	.align		4
.L_518:
        /*0028*/ 	.byte	0x04, 0x17
        /*002a*/ 	.short	(.L_520 - .L_519)
.L_519:
        /*002c*/ 	.word	0x00000000
        /*0030*/ 	.short	0x0000
        /*0032*/ 	.short	0x0000
        /*0034*/ 	.byte	0x00, 0xf5, 0x21, 0x00


	//----- nvinfo : EIATTR_SPARSE_MMA_MASK
	.align		4
.L_520:
        /*0038*/ 	.byte	0x03, 0x50
        /*003a*/ 	.short	0x0000


	//----- nvinfo : EIATTR_MAXREG_COUNT
	.align		4
        /*003c*/ 	.byte	0x03, 0x1b
        /*003e*/ 	.short	0x00ff


	//----- nvinfo : EIATTR_MERCURY_ISA_VERSION
	.align		4
        /*0040*/ 	.byte	0x03, 0x5f
        /*0042*/ 	.short	0x0101


	//----- nvinfo : EIATTR_VRC_CTA_INIT_COUNT
	.align		4
        /*0044*/ 	.byte	0x02, 0x4a
	.zero		1
	.zero		1


	//----- nvinfo : EIATTR_EXIT_INSTR_OFFSETS
	.align		4
        /*0048*/ 	.byte	0x04, 0x1c
        /*004a*/ 	.short	(.L_522 - .L_521)


	//   ....[0]....
.L_521:
        /*004c*/ 	.word	0x00000070


	//   ....[1]....
        /*0050*/ 	.word	0x00000290


	//----- nvinfo : EIATTR_CBANK_PARAM_SIZE
	.align		4
.L_522:
        /*0054*/ 	.byte	0x03, 0x19
        /*0056*/ 	.short	0x0014


	//----- nvinfo : EIATTR_PARAM_CBANK
	.align		4
        /*0058*/ 	.byte	0x04, 0x0a
        /*005a*/ 	.short	(.L_524 - .L_523)
	.align		4
.L_523:
        /*005c*/ 	.word	index@(.nv.constant0.log_f32)
        /*0060*/ 	.short	0x0380
        /*0062*/ 	.short	0x0014


	//----- nvinfo : EIATTR_SW_WAR
	.align		4
.L_524:
        /*0064*/ 	.byte	0x04, 0x36
        /*0066*/ 	.short	(.L_526 - .L_525)
.L_525:
        /*0068*/ 	.word	0x00000008
.L_526:


//--------------------- .nv.info.log_f64          --------------------------
	.section	.nv.info.log_f64,"",@"SHT_CUDA_INFO"
	.sectionflags	@""
	.align	4


	//----- nvinfo : EIATTR_CUDA_API_VERSION
	.align		4
        /*0000*/ 	.byte	0x04, 0x37
        /*0002*/ 	.short	(.L_528 - .L_527)
.L_527:
        /*0004*/ 	.word	0x00000082


	//----- nvinfo : EIATTR_KPARAM_INFO
	.align		4
.L_528:
        /*0008*/ 	.byte	0x04, 0x17
        /*000a*/ 	.short	(.L_530 - .L_529)
.L_529:
        /*000c*/ 	.word	0x00000000
        /*0010*/ 	.short	0x0002
        /*0012*/ 	.short	0x0010
        /*0014*/ 	.byte	0x00, 0xf0, 0x11, 0x00


	//----- nvinfo : EIATTR_KPARAM_INFO
	.align		4
.L_530:
        /*0018*/ 	.byte	0x04, 0x17
        /*001a*/ 	.short	(.L_532 - .L_531)
.L_531:
        /*001c*/ 	.word	0x00000000
        /*0020*/ 	.short	0x0001
        /*0022*/ 	.short	0x0008
        /*0024*/ 	.byte	0x00, 0xf5, 0x21, 0x00


	//----- nvinfo : EIATTR_KPARAM_INFO
	.align		4
.L_532:
        /*0028*/ 	.byte	0x04, 0x17
        /*002a*/ 	.short	(.L_534 - .L_533)
.L_533:
        /*002c*/ 	.word	0x00000000
        /*0030*/ 	.short	0x0000
        /*0032*/ 	.short	0x0000
        /*0034*/ 	.byte	0x00, 0xf5, 0x21, 0x00


	//----- nvinfo : EIATTR_SPARSE_MMA_MASK
	.align		4
.L_534:
        /*0038*/ 	.byte	0x03, 0x50
        /*003a*/ 	.short	0x0000


	//----- nvinfo : EIATTR_MAXREG_COUNT
	.align		4
        /*003c*/ 	.byte	0x03, 0x1b
        /*003e*/ 	.short	0x00ff


	//----- nvinfo : EIATTR_MERCURY_ISA_VERSION
	.align		4
        /*0040*/ 	.byte	0x03, 0x5f
        /*0042*/ 	.short	0x0101


	//----- nvinfo : EIATTR_VRC_CTA_INIT_COUNT
	.align		4
        /*0044*/ 	.byte	0x02, 0x4a
	.zero		1
	.zero		1


	//----- nvinfo : EIATTR_EXIT_INSTR_OFFSETS
	.align		4
        /*0048*/ 	.byte	0x04, 0x1c
        /*004a*/ 	.short	(.L_536 - .L_535)


	//   ....[0]....
.L_535:
        /*004c*/ 	.word	0x00000070


	//   ....[1]....
        /*0050*/ 	.word	0x00000630


	//----- nvinfo : EIATTR_CRS_STACK_SIZE
	.align		4
.L_536:
        /*0054*/ 	.byte	0x04, 0x1e
        /*0056*/ 	.short	(.L_538 - .L_537)
.L_537:
        /*0058*/ 	.word	0x00000000


	//----- nvinfo : EIATTR_CBANK_PARAM_SIZE
	.align		4
.L_538:
        /*005c*/ 	.byte	0x03, 0x19
        /*005e*/ 	.short	0x0014


	//----- nvinfo : EIATTR_PARAM_CBANK
	.align		4
        /*0060*/ 	.byte	0x04, 0x0a
        /*0062*/ 	.short	(.L_540 - .L_539)
	.align		4
.L_539:
        /*0064*/ 	.word	index@(.nv.constant0.log_f64)
        /*0068*/ 	.short	0x0380
        /*006a*/ 	.short	0x0014


	//----- nvinfo : EIATTR_SW_WAR
	.align		4
.L_540:
        /*006c*/ 	.byte	0x04, 0x36
        /*006e*/ 	.short	(.L_542 - .L_541)
.L_541:
        /*0070*/ 	.word	0x00000008
.L_542:


//--------------------- .nv.info.exp_f32          --------------------------
	.section	.nv.info.exp_f32,"",@"SHT_CUDA_INFO"
	.sectionflags	@""
	.align	4


	//----- nvinfo : EIATTR_CUDA_API_VERSION
	.align		4
        /*0000*/ 	.byte	0x04, 0x37
        /*0002*/ 	.short	(.L_544 - .L_543)
.L_543:
        /*0004*/ 	.word	0x00000082


	//----- nvinfo : EIATTR_KPARAM_INFO
	.align		4
.L_544:
        /*0008*/ 	.byte	0x04, 0x17
        /*000a*/ 	.short	(.L_546 - .L_545)
.L_545:
        /*000c*/ 	.word	0x00000000
        /*0010*/ 	.short	0x0002
        /*0012*/ 	.short	0x0010
        /*0014*/ 	.byte	0x00, 0xf0, 0x11, 0x00


	//----- nvinfo : EIATTR_KPARAM_INFO
	.align		4
.L_546:
        /*0018*/ 	.byte	0x04, 0x17
        /*001a*/ 	.short	(.L_548 - .L_547)
.L_547:
        /*001c*/ 	.word	0x00000000
        /*0020*/ 	.short	0x0001
        /*0022*/ 	.short	0x0008
        /*0024*/ 	.byte	0x00, 0xf5, 0x21, 0x00


	//----- nvinfo : EIATTR_KPARAM_INFO
	.align		4
.L_548:
        /*0028*/ 	.byte	0x04, 0x17
        /*002a*/ 	.short	(.L_550 - .L_549)
.L_549:
        /*002c*/ 	.word	0x00000000
        /*0030*/ 	.short	0x0000
        /*0032*/ 	.short	0x0000
        /*0034*/ 	.byte	0x00, 0xf5, 0x21, 0x00


	//----- nvinfo : EIATTR_SPARSE_MMA_MASK
	.align		4
.L_550:
        /*0038*/ 	.byte	0x03, 0x50
        /*003a*/ 	.short	0x0000


	//----- nvinfo : EIATTR_MAXREG_COUNT
	.align		4
        /*003c*/ 	.byte	0x03, 0x1b
        /*003e*/ 	.short	0x00ff


	//----- nvinfo : EIATTR_MERCURY_ISA_VERSION
	.align		4
        /*0040*/ 	.byte	0x03, 0x5f
        /*0042*/ 	.short	0x0101


	//----- nvinfo : EIATTR_VRC_CTA_INIT_COUNT
	.align		4
        /*0044*/ 	.byte	0x02, 0x4a
	.zero		1
	.zero		1


	//----- nvinfo : EIATTR_EXIT_INSTR_OFFSETS
	.align		4
        /*0048*/ 	.byte	0x04, 0x1c
        /*004a*/ 	.short	(.L_552 - .L_551)


	//   ....[0]....
.L_551:
        /*004c*/ 	.word	0x00000070


	//   ....[1]....
        /*0050*/ 	.word	0x00000190


	//----- nvinfo : EIATTR_CBANK_PARAM_SIZE
	.align		4
.L_552:
        /*0054*/ 	.byte	0x03, 0x19
        /*0056*/ 	.short	0x0014


	//----- nvinfo : EIATTR_PARAM_CBANK
	.align		4
        /*0058*/ 	.byte	0x04, 0x0a
        /*005a*/ 	.short	(.L_554 - .L_553)
	.align		4
.L_553:
        /*005c*/ 	.word	index@(.nv.constant0.exp_f32)
        /*0060*/ 	.short	0x0380
        /*0062*/ 	.short	0x0014


	//----- nvinfo : EIATTR_SW_WAR
	.align		4
.L_554:
        /*0064*/ 	.byte	0x04, 0x36
        /*0066*/ 	.short	(.L_556 - .L_555)
.L_555:
        /*0068*/ 	.word	0x00000008
.L_556:


//--------------------- .nv.info.exp_f64          --------------------------
	.section	.nv.info.exp_f64,"",@"SHT_CUDA_INFO"
	.sectionflags	@""
	.align	4


	//----- nvinfo : EIATTR_CUDA_API_VERSION
	.align		4
        /*0000*/ 	.byte	0x04, 0x37
        /*0002*/ 	.short	(.L_558 - .L_557)
.L_557:
        /*0004*/ 	.word	0x00000082


	//----- nvinfo : EIATTR_KPARAM_INFO
	.align		4
.L_558:
        /*0008*/ 	.byte	0x04, 0x17
        /*000a*/ 	.short	(.L_560 - .L_559)
.L_559:
        /*000c*/ 	.word	0x00000000
        /*0010*/ 	.short	0x0002
        /*0012*/ 	.short	0x0010
        /*0014*/ 	.byte	0x00, 0xf0, 0x11, 0x00


	//----- nvinfo : EIATTR_KPARAM_INFO
	.align		4
.L_560:
        /*0018*/ 	.byte	0x04, 0x17
        /*001a*/ 	.short	(.L_562 - .L_561)
.L_561:
        /*001c*/ 	.word	0x00000000
        /*0020*/ 	.short	0x0001
        /*0022*/ 	.short	0x0008
        /*0024*/ 	.byte	0x00, 0xf5, 0x21, 0x00


	//----- nvinfo : EIATTR_KPARAM_INFO
	.align		4
.L_562:
        /*0028*/ 	.byte	0x04, 0x17
        /*002a*/ 	.short	(.L_564 - .L_563)
.L_563:
        /*002c*/ 	.word	0x00000000
        /*0030*/ 	.short	0x0000
        /*0032*/ 	.short	0x0000
        /*0034*/ 	.byte	0x00, 0xf5, 0x21, 0x00


	//----- nvinfo : EIATTR_SPARSE_MMA_MASK
	.align		4
.L_564:
        /*0038*/ 	.byte	0x03, 0x50
        /*003a*/ 	.short	0x0000


	//----- nvinfo : EIATTR_MAXREG_COUNT
	.align		4
        /*003c*/ 	.byte	0x03, 0x1b
        /*003e*/ 	.short	0x00ff


	//----- nvinfo : EIATTR_MERCURY_ISA_VERSION
	.align		4
        /*0040*/ 	.byte	0x03, 0x5f
        /*0042*/ 	.short	0x0101


	//----- nvinfo : EIATTR_VRC_CTA_INIT_COUNT
	.align		4
        /*0044*/ 	.byte	0x02, 0x4a
	.zero		1
	.zero		1


	//----- nvinfo : EIATTR_EXIT_INSTR_OFFSETS
	.align		4
        /*0048*/ 	.byte	0x04, 0x1c
        /*004a*/ 	.short	(.L_566 - .L_565)


	//   ....[0]....
.L_565:
        /*004c*/ 	.word	0x00000070


	//   ....[1]....
        /*0050*/ 	.word	0x000004a0


	//----- nvinfo : EIATTR_CRS_STACK_SIZE
	.align		4
.L_566:
        /*0054*/ 	.byte	0x04, 0x1e
        /*0056*/ 	.short	(.L_568 - .L_567)
.L_567:
        /*0058*/ 	.word	0x00000000


	//----- nvinfo : EIATTR_CBANK_PARAM_SIZE
	.align		4
.L_568:
        /*005c*/ 	.byte	0x03, 0x19
        /*005e*/ 	.short	0x0014


	//----- nvinfo : EIATTR_PARAM_CBANK
	.align		4
        /*0060*/ 	.byte	0x04, 0x0a
        /*0062*/ 	.short	(.L_570 - .L_569)
	.align		4
.L_569:
        /*0064*/ 	.word	index@(.nv.constant0.exp_f64)
        /*0068*/ 	.short	0x0380
        /*006a*/ 	.short	0x0014


	//----- nvinfo : EIATTR_SW_WAR
	.align		4
.L_570:
        /*006c*/ 	.byte	0x04, 0x36
        /*006e*/ 	.short	(.L_572 - .L_571)
.L_571:
        /*0070*/ 	.word	0x00000008
.L_572:


//--------------------- .nv.info.scalar_mul_f64   --------------------------
	.section	.nv.info.scalar_mul_f64,"",@"SHT_CUDA_INFO"
	.sectionflags	@""
	.align	4


	//----- nvinfo : EIATTR_CUDA_API_VERSION
	.align		4
        /*0000*/ 	.byte	0x04, 0x37
        /*0002*/ 	.short	(.L_574 - .L_573)
.L_573:
        /*0004*/ 	.word	0x00000082


	//----- nvinfo : EIATTR_KPARAM_INFO
	.align		4
.L_574:
        /*0008*/ 	.byte	0x04, 0x17
        /*000a*/ 	.short	(.L_576 - .L_575)
.L_575:
        /*000c*/ 	.word	0x00000000
        /*0010*/ 	.short	0x0003
        /*0012*/ 	.short	0x0018
        /*0014*/ 	.byte	0x00, 0xf0, 0x11, 0x00


	//----- nvinfo : EIATTR_KPARAM_INFO
	.align		4
.L_576:
        /*0018*/ 	.byte	0x04, 0x17
        /*001a*/ 	.short	(.L_578 - .L_577)
.L_577:
        /*001c*/ 	.word	0x00000000
        /*0020*/ 	.short	0x0002
        /*0022*/ 	.short	0x0010
        /*0024*/ 	.byte	0x00, 0xf0, 0x21, 0x00


	//----- nvinfo : EIATTR_KPARAM_INFO
	.align		4
.L_578:
        /*0028*/ 	.byte	0x04, 0x17
        /*002a*/ 	.short	(.L_580 - .L_579)
.L_579:
        /*002c*/ 	.word	0x00000000
        /*0030*/ 	.short	0x0001
        /*0032*/ 	.short	0x0008
        /*0034*/ 	.byte	0x00, 0xf5, 0x21, 0x00


	//----- nvinfo : EIATTR_KPARAM_INFO
	.align		4
.L_580:
        /*0038*/ 	.byte	0x04, 0x17
        /*003a*/ 	.short	(.L_582 - .L_581)
.L_581:
        /*003c*/ 	.word	0x00000000
        /*0040*/ 	.short	0x0000
        /*0042*/ 	.short	0x0000
        /*0044*/ 	.byte	0x00, 0xf5, 0x21, 0x00


	//----- nvinfo : EIATTR_SPARSE_MMA_MASK
	.align		4
.L_582:
        /*0048*/ 	.byte	0x03, 0x50
        /*004a*/ 	.short	0x0000


	//----- nvinfo : EIATTR_MAXREG_COUNT
	.align		4
        /*004c*/ 	.byte	0x03, 0x1b
        /*004e*/ 	.short	0x00ff


	//----- nvinfo : EIATTR_MERCURY_ISA_VERSION
	.align		4
        /*0050*/ 	.byte	0x03, 0x5f
        /*0052*/ 	.short	0x0101


	//----- nvinfo : EIATTR_VRC_CTA_INIT_COUNT
	.align		4
        /*0054*/ 	.byte	0x02, 0x4a
	.zero		1
	.zero		1


	//----- nvinfo : EIATTR_EXIT_INSTR_OFFSETS
	.align		4
        /*0058*/ 	.byte	0x04, 0x1c
        /*005a*/ 	.short	(.L_584 - .L_583)


	//   ....[0]....
.L_583:
        /*005c*/ 	.word	0x00000070


	//   ....[1]....
        /*0060*/ 	.word	0x00000110


	//----- nvinfo : EIATTR_CBANK_PARAM_SIZE
	.align		4
.L_584:
        /*0064*/ 	.byte	0x03, 0x19
        /*0066*/ 	.short	0x001c


	//----- nvinfo : EIATTR_PARAM_CBANK
	.align		4
        /*0068*/ 	.byte	0x04, 0x0a
        /*006a*/ 	.short	(.L_586 - .L_585)
	.align		4
.L_585:
        /*006c*/ 	.word	index@(.nv.constant0.scalar_mul_f64)
        /*0070*/ 	.short	0x0380
        /*0072*/ 	.short	0x001c


	//----- nvinfo : EIATTR_SW_WAR
	.align		4
.L_586:
        /*0074*/ 	.byte	0x04, 0x36
        /*0076*/ 	.short	(.L_588 - .L_587)
.L_587:
        /*0078*/ 	.word	0x00000008
.L_588:


//--------------------- .nv.info.scalar_add_f64   --------------------------
	.section	.nv.info.scalar_add_f64,"",@"SHT_CUDA_INFO"
	.sectionflags	@""
	.align	4


	//----- nvinfo : EIATTR_CUDA_API_VERSION
	.align		4
        /*0000*/ 	.byte	0x04, 0x37
        /*0002*/ 	.short	(.L_590 - .L_589)
.L_589:
        /*0004*/ 	.word	0x00000082


	//----- nvinfo : EIATTR_KPARAM_INFO
	.align		4
.L_590:
        /*0008*/ 	.byte	0x04, 0x17
        /*000a*/ 	.short	(.L_592 - .L_591)
.L_591:
        /*000c*/ 	.word	0x00000000
        /*0010*/ 	.short	0x0003
        /*0012*/ 	.short	0x0018
        /*0014*/ 	.byte	0x00, 0xf0, 0x11, 0x00


	//----- nvinfo : EIATTR_KPARAM_INFO
	.align		4
.L_592:
        /*0018*/ 	.byte	0x04, 0x17
        /*001a*/ 	.short	(.L_594 - .L_593)
.L_593:
        /*001c*/ 	.word	0x00000000
        /*0020*/ 	.short	0x0002
        /*0022*/ 	.short	0x0010
        /*0024*/ 	.byte	0x00, 0xf0, 0x21, 0x00


	//----- nvinfo : EIATTR_KPARAM_INFO
	.align		4
.L_594:
        /*0028*/ 	.byte	0x04, 0x17
        /*002a*/ 	.short	(.L_596 - .L_595)
.L_595:
        /*002c*/ 	.word	0x00000000
        /*0030*/ 	.short	0x0001
        /*0032*/ 	.short	0x0008
        /*0034*/ 	.byte	0x00, 0xf5, 0x21, 0x00


	//----- nvinfo : EIATTR_KPARAM_INFO
	.align		4
.L_596:
        /*0038*/ 	.byte	0x04, 0x17
        /*003a*/ 	.short	(.L_598 - .L_597)
.L_597:
        /*003c*/ 	.word	0x00000000
        /*0040*/ 	.short	0x0000
        /*0042*/ 	.short	0x0000
        /*0044*/ 	.byte	0x00, 0xf5, 0x21, 0x00


	//----- nvinfo : EIATTR_SPARSE_MMA_MASK
	.align		4
.L_598:
        /*0048*/ 	.byte	0x03, 0x50
        /*004a*/ 	.short	0x0000


	//----- nvinfo : EIATTR_MAXREG_COUNT
	.align		4
        /*004c*/ 	.byte	0x03, 0x1b
        /*004e*/ 	.short	0x00ff


	//----- nvinfo : EIATTR_MERCURY_ISA_VERSION
	.align		4
        /*0050*/ 	.byte	0x03, 0x5f
        /*0052*/ 	.short	0x0101


	//----- nvinfo : EIATTR_VRC_CTA_INIT_COUNT
	.align		4
        /*0054*/ 	.byte	0x02, 0x4a
	.zero		1
	.zero		1


	//----- nvinfo : EIATTR_EXIT_INSTR_OFFSETS
	.align		4
        /*0058*/ 	.byte	0x04, 0x1c
        /*005a*/ 	.short	(.L_600 - .L_599)


	//   ....[0]....
.L_599:
        /*005c*/ 	.word	0x00000070


	//   ....[1]....
        /*0060*/ 	.word	0x00000110


	//----- nvinfo : EIATTR_CBANK_PARAM_SIZE
	.align		4
.L_600:
        /*0064*/ 	.byte	0x03, 0x19
        /*0066*/ 	.short	0x001c


	//----- nvinfo : EIATTR_PARAM_CBANK
	.align		4
        /*0068*/ 	.byte	0x04, 0x0a
        /*006a*/ 	.short	(.L_602 - .L_601)
	.align		4
.L_601:
        /*006c*/ 	.word	index@(.nv.constant0.scalar_add_f64)
        /*0070*/ 	.short	0x0380
        /*0072*/ 	.short	0x001c


	//----- nvinfo : EIATTR_SW_WAR
	.align		4
.L_602:
        /*0074*/ 	.byte	0x04, 0x36
        /*0076*/ 	.short	(.L_604 - .L_603)
.L_603:
        /*0078*/ 	.word	0x00000008
.L_604:


//--------------------- .nv.info.abs_f32          --------------------------
	.section	.nv.info.abs_f32,"",@"SHT_CUDA_INFO"
	.sectionflags	@""
	.align	4


	//----- nvinfo : EIATTR_CUDA_API_VERSION
	.align		4
        /*0000*/ 	.byte	0x04, 0x37
        /*0002*/ 	.short	(.L_606 - .L_605)
.L_605:
        /*0004*/ 	.word	0x00000082


	//----- nvinfo : EIATTR_KPARAM_INFO
	.align		4
.L_606:
        /*0008*/ 	.byte	0x04, 0x17
        /*000a*/ 	.short	(.L_608 - .L_607)
.L_607:
        /*000c*/ 	.word	0x00000000
        /*0010*/ 	.short	0x0002
        /*0012*/ 	.short	0x0010
        /*0014*/ 	.byte	0x00, 0xf0, 0x11, 0x00


	//----- nvinfo : EIATTR_KPARAM_INFO
	.align		4
.L_608:
        /*0018*/ 	.byte	0x04, 0x17
        /*001a*/ 	.short	(.L_610 - .L_609)
.L_609:
        /*001c*/ 	.word	0x00000000
        /*0020*/ 	.short	0x0001
        /*0022*/ 	.short	0x0008
        /*0024*/ 	.byte	0x00, 0xf5, 0x21, 0x00


	//----- nvinfo : EIATTR_KPARAM_INFO
	.align		4
.L_610:
        /*0028*/ 	.byte	0x04, 0x17
        /*002a*/ 	.short	(.L_612 - .L_611)
.L_611:
        /*002c*/ 	.word	0x00000000
        /*0030*/ 	.short	0x0000
        /*0032*/ 	.short	0x0000
        /*0034*/ 	.byte	0x00, 0xf5, 0x21, 0x00


	//----- nvinfo : EIATTR_SPARSE_MMA_MASK
	.align		4
.L_612:
        /*0038*/ 	.byte	0x03, 0x50
        /*003a*/ 	.short	0x0000


	//----- nvinfo : EIATTR_MAXREG_COUNT
	.align		4
        /*003c*/ 	.byte	0x03, 0x1b
        /*003e*/ 	.short	0x00ff


	//----- nvinfo : EIATTR_MERCURY_ISA_VERSION
	.align		4
        /*0040*/ 	.byte	0x03, 0x5f
        /*0042*/ 	.short	0x0101


	//----- nvinfo : EIATTR_VRC_CTA_INIT_COUNT
	.align		4
        /*0044*/ 	.byte	0x02, 0x4a
	.zero		1
	.zero		1


	//----- nvinfo : EIATTR_EXIT_INSTR_OFFSETS
	.align		4
        /*0048*/ 	.byte	0x04, 0x1c
        /*004a*/ 	.short	(.L_614 - .L_613)


	//   ....[0]....
.L_613:
        /*004c*/ 	.word	0x00000070


	//   ....[1]....
        /*0050*/ 	.word	0x00000100


	//----- nvinfo : EIATTR_CBANK_PARAM_SIZE
	.align		4
.L_614:
        /*0054*/ 	.byte	0x03, 0x19
        /*0056*/ 	.short	0x0014


	//----- nvinfo : EIATTR_PARAM_CBANK
	.align		4
        /*0058*/ 	.byte	0x04, 0x0a
        /*005a*/ 	.short	(.L_616 - .L_615)
	.align		4
.L_615:
        /*005c*/ 	.word	index@(.nv.constant0.abs_f32)
        /*0060*/ 	.short	0x0380
        /*0062*/ 	.short	0x0014


	//----- nvinfo : EIATTR_SW_WAR
	.align		4
.L_616:
        /*0064*/ 	.byte	0x04, 0x36
        /*0066*/ 	.short	(.L_618 - .L_617)
.L_617:
        /*0068*/ 	.word	0x00000008
.L_618:


//--------------------- .nv.info.abs_f64          --------------------------
	.section	.nv.info.abs_f64,"",@"SHT_CUDA_INFO"
	.sectionflags	@""
	.align	4


	//----- nvinfo : EIATTR_CUDA_API_VERSION
	.align		4
        /*0000*/ 	.byte	0x04, 0x37
        /*0002*/ 	.short	(.L_620 - .L_619)
.L_619:
        /*0004*/ 	.word	0x00000082


	//----- nvinfo : EIATTR_KPARAM_INFO
	.align		4
.L_620:
        /*0008*/ 	.byte	0x04, 0x17
        /*000a*/ 	.short	(.L_622 - .L_621)
.L_621:
        /*000c*/ 	.word	0x00000000
        /*0010*/ 	.short	0x0002
        /*0012*/ 	.short	0x0010
        /*0014*/ 	.byte	0x00, 0xf0, 0x11, 0x00


	//----- nvinfo : EIATTR_KPARAM_INFO
	.align		4
.L_622:
        /*0018*/ 	.byte	0x04, 0x17
        /*001a*/ 	.short	(.L_624 - .L_623)
.L_623:
        /*001c*/ 	.word	0x00000000
        /*0020*/ 	.short	0x0001
        /*0022*/ 	.short	0x0008
        /*0024*/ 	.byte	0x00, 0xf5, 0x21, 0x00


	//----- nvinfo : EIATTR_KPARAM_INFO
	.align		4
.L_624:
        /*0028*/ 	.byte	0x04, 0x17
        /*002a*/ 	.short	(.L_626 - .L_625)
.L_625:
        /*002c*/ 	.word	0x00000000
        /*0030*/ 	.short	0x0000
        /*0032*/ 	.short	0x0000
        /*0034*/ 	.byte	0x00, 0xf5, 0x21, 0x00


	//----- nvinfo : EIATTR_SPARSE_MMA_MASK
	.align		4
.L_626:
        /*0038*/ 	.byte	0x03, 0x50
        /*003a*/ 	.short	0x0000


	//----- nvinfo : EIATTR_MAXREG_COUNT
	.align		4
        /*003c*/ 	.byte	0x03, 0x1b
        /*003e*/ 	.short	0x00ff


	//----- nvinfo : EIATTR_MERCURY_ISA_VERSION
	.align		4
        /*0040*/ 	.byte	0x03, 0x5f
        /*0042*/ 	.short	0x0101


	//----- nvinfo : EIATTR_VRC_CTA_INIT_COUNT
	.align		4
        /*0044*/ 	.byte	0x02, 0x4a
	.zero		1
	.zero		1


	//----- nvinfo : EIATTR_EXIT_INSTR_OFFSETS
	.align		4
        /*0048*/ 	.byte	0x04, 0x1c
        /*004a*/ 	.short	(.L_628 - .L_627)


	//   ....[0]....
.L_627:
        /*004c*/ 	.word	0x00000070


	//   ....[1]....
        /*0050*/ 	.word	0x00000100


	//----- nvinfo : EIATTR_CBANK_PARAM_SIZE
	.align		4
.L_628:
        /*0054*/ 	.byte	0x03, 0x19
        /*0056*/ 	.short	0x0014


	//----- nvinfo : EIATTR_PARAM_CBANK
	.align		4
        /*0058*/ 	.byte	0x04, 0x0a
        /*005a*/ 	.short	(.L_630 - .L_629)
	.align		4
.L_629:
        /*005c*/ 	.word	index@(.nv.constant0.abs_f64)
        /*0060*/ 	.short	0x0380
        /*0062*/ 	.short	0x0014


	//----- nvinfo : EIATTR_SW_WAR
	.align		4
.L_630:
        /*0064*/ 	.byte	0x04, 0x36
        /*0066*/ 	.short	(.L_632 - .L_631)
.L_631:
        /*0068*/ 	.word	0x00000008
.L_632:


//--------------------- .nv.info.neg_f32          --------------------------
	.section	.nv.info.neg_f32,"",@"SHT_CUDA_INFO"
	.sectionflags	@""
	.align	4


	//----- nvinfo : EIATTR_CUDA_API_VERSION
	.align		4
        /*0000*/ 	.byte	0x04, 0x37
        /*0002*/ 	.short	(.L_634 - .L_633)
.L_633:
        /*0004*/ 	.word	0x00000082


	//----- nvinfo : EIATTR_KPARAM_INFO
	.align		4
.L_634:
        /*0008*/ 	.byte	0x04, 0x17
        /*000a*/ 	.short	(.L_636 - .L_635)
.L_635:
        /*000c*/ 	.word	0x00000000
        /*0010*/ 	.short	0x0002
        /*0012*/ 	.short	0x0010
        /*0014*/ 	.byte	0x00, 0xf0, 0x11, 0x00


	//----- nvinfo : EIATTR_KPARAM_INFO
	.align		4
.L_636:
        /*0018*/ 	.byte	0x04, 0x17
        /*001a*/ 	.short	(.L_638 - .L_637)
.L_637:
        /*001c*/ 	.word	0x00000000
        /*0020*/ 	.short	0x0001
        /*0022*/ 	.short	0x0008
        /*0024*/ 	.byte	0x00, 0xf5, 0x21, 0x00


	//----- nvinfo : EIATTR_KPARAM_INFO
	.align		4
.L_638:
        /*0028*/ 	.byte	0x04, 0x17
        /*002a*/ 	.short	(.L_640 - .L_639)
.L_639:
        /*002c*/ 	.word	0x00000000
        /*0030*/ 	.short	0x0000
        /*0032*/ 	.short	0x0000
        /*0034*/ 	.byte	0x00, 0xf5, 0x21, 0x00


	//----- nvinfo : EIATTR_SPARSE_MMA_MASK
	.align		4
.L_640:
        /*0038*/ 	.byte	0x03, 0x50
        /*003a*/ 	.short	0x0000


	//----- nvinfo : EIATTR_MAXREG_COUNT
	.align		4
        /*003c*/ 	.byte	0x03, 0x1b
        /*003e*/ 	.short	0x00ff


	//----- nvinfo : EIATTR_MERCURY_ISA_VERSION
	.align		4
        /*0040*/ 	.byte	0x03, 0x5f
        /*0042*/ 	.short	0x0101


	//----- nvinfo : EIATTR_VRC_CTA_INIT_COUNT
	.align		4
        /*0044*/ 	.byte	0x02, 0x4a
	.zero		1
	.zero		1


	//----- nvinfo : EIATTR_EXIT_INSTR_OFFSETS
	.align		4
        /*0048*/ 	.byte	0x04, 0x1c
        /*004a*/ 	.short	(.L_642 - .L_641)


	//   ....[0]....
.L_641:
        /*004c*/ 	.word	0x00000070


	//   ....[1]....
        /*0050*/ 	.word	0x00000100


	//----- nvinfo : EIATTR_CBANK_PARAM_SIZE
	.align		4
.L_642:
        /*0054*/ 	.byte	0x03, 0x19
        /*0056*/ 	.short	0x0014


	//----- nvinfo : EIATTR_PARAM_CBANK
	.align		4
        /*0058*/ 	.byte	0x04, 0x0a
        /*005a*/ 	.short	(.L_644 - .L_643)
	.align		4
.L_643:
        /*005c*/ 	.word	index@(.nv.constant0.neg_f32)
        /*0060*/ 	.short	0x0380
        /*0062*/ 	.short	0x0014


	//----- nvinfo : EIATTR_SW_WAR
	.align		4
.L_644:
        /*0064*/ 	.byte	0x04, 0x36
        /*0066*/ 	.short	(.L_646 - .L_645)
.L_645:
        /*0068*/ 	.word	0x00000008
.L_646:


//--------------------- .nv.info.neg_f64          --------------------------
	.section	.nv.info.neg_f64,"",@"SHT_CUDA_INFO"
	.sectionflags	@""
	.align	4


	//----- nvinfo : EIATTR_CUDA_API_VERSION
	.align		4
        /*0000*/ 	.byte	0x04, 0x37
        /*0002*/ 	.short	(.L_648 - .L_647)
.L_647:
        /*0004*/ 	.word	0x00000082


	//----- nvinfo : EIATTR_KPARAM_INFO
	.align		4
.L_648:
        /*0008*/ 	.byte	0x04, 0x17
        /*000a*/ 	.short	(.L_650 - .L_649)
.L_649:
        /*000c*/ 	.word	0x00000000
        /*0010*/ 	.short	0x0002
        /*0012*/ 	.short	0x0010
        /*0014*/ 	.byte	0x00, 0xf0, 0x11, 0x00


	//----- nvinfo : EIATTR_KPARAM_INFO
	.align		4
.L_650:
        /*0018*/ 	.byte	0x04, 0x17
        /*001a*/ 	.short	(.L_652 - .L_651)
.L_651:
        /*001c*/ 	.word	0x00000000
        /*0020*/ 	.short	0x0001
        /*0022*/ 	.short	0x0008
        /*0024*/ 	.byte	0x00, 0xf5, 0x21, 0x00


	//----- nvinfo : EIATTR_KPARAM_INFO
	.align		4
.L_652:
        /*0028*/ 	.byte	0x04, 0x17
        /*002a*/ 	.short	(.L_654 - .L_653)
.L_653:
        /*002c*/ 	.word	0x00000000
        /*0030*/ 	.short	0x0000
        /*0032*/ 	.short	0x0000
        /*0034*/ 	.byte	0x00, 0xf5, 0x21, 0x00


	//----- nvinfo : EIATTR_SPARSE_MMA_MASK
	.align		4
.L_654:
        /*0038*/ 	.byte	0x03, 0x50
        /*003a*/ 	.short	0x0000


	//----- nvinfo : EIATTR_MAXREG_COUNT
	.align		4
        /*003c*/ 	.byte	0x03, 0x1b
        /*003e*/ 	.short	0x00ff


	//----- nvinfo : EIATTR_MERCURY_ISA_VERSION
	.align		4
        /*0040*/ 	.byte	0x03, 0x5f
        /*0042*/ 	.short	0x0101


	//----- nvinfo : EIATTR_VRC_CTA_INIT_COUNT
	.align		4
        /*0044*/ 	.byte	0x02, 0x4a
	.zero		1
	.zero		1


	//----- nvinfo : EIATTR_EXIT_INSTR_OFFSETS
	.align		4
        /*0048*/ 	.byte	0x04, 0x1c
        /*004a*/ 	.short	(.L_656 - .L_655)


	//   ....[0]....
.L_655:
        /*004c*/ 	.word	0x00000070


	//   ....[1]....
        /*0050*/ 	.word	0x00000100


	//----- nvinfo : EIATTR_CBANK_PARAM_SIZE
	.align		4
.L_656:
        /*0054*/ 	.byte	0x03, 0x19
        /*0056*/ 	.short	0x0014


	//----- nvinfo : EIATTR_PARAM_CBANK
	.align		4
        /*0058*/ 	.byte	0x04, 0x0a
        /*005a*/ 	.short	(.L_658 - .L_657)
	.align		4
.L_657:
        /*005c*/ 	.word	index@(.nv.constant0.neg_f64)
        /*0060*/ 	.short	0x0380
        /*0062*/ 	.short	0x0014


	//----- nvinfo : EIATTR_SW_WAR
	.align		4
.L_658:
        /*0064*/ 	.byte	0x04, 0x36
        /*0066*/ 	.short	(.L_660 - .L_659)
.L_659:
        /*0068*/ 	.word	0x00000008
.L_660:


//--------------------- .nv.info.div_f32          --------------------------
	.section	.nv.info.div_f32,"",@"SHT_CUDA_INFO"
	.sectionflags	@""
	.align	4


	//----- nvinfo : EIATTR_CUDA_API_VERSION
	.align		4
        /*0000*/ 	.byte	0x04, 0x37
        /*0002*/ 	.short	(.L_662 - .L_661)
.L_661:
        /*0004*/ 	.word	0x00000082


	//----- nvinfo : EIATTR_KPARAM_INFO
	.align		4
.L_662:
        /*0008*/ 	.byte	0x04, 0x17
        /*000a*/ 	.short	(.L_664 - .L_663)
.L_663:
        /*000c*/ 	.word	0x00000000
        /*0010*/ 	.short	0x0003
        /*0012*/ 	.short	0x0018
        /*0014*/ 	.byte	0x00, 0xf0, 0x11, 0x00


	//----- nvinfo : EIATTR_KPARAM_INFO
	.align		4
.L_664:
        /*0018*/ 	.byte	0x04, 0x17
        /*001a*/ 	.short	(.L_666 - .L_665)
.L_665:
        /*001c*/ 	.word	0x00000000
        /*0020*/ 	.short	0x0002
        /*0022*/ 	.short	0x0010
        /*0024*/ 	.byte	0x00, 0xf5, 0x21, 0x00


	//----- nvinfo : EIATTR_KPARAM_INFO
	.align		4
.L_666:
        /*0028*/ 	.byte	0x04, 0x17
        /*002a*/ 	.short	(.L_668 - .L_667)
.L_667:
        /*002c*/ 	.word	0x00000000
        /*0030*/ 	.short	0x0001
        /*0032*/ 	.short	0x0008
        /*0034*/ 	.byte	0x00, 0xf5, 0x21, 0x00


	//----- nvinfo : EIATTR_KPARAM_INFO
	.align		4
.L_668:
        /*0038*/ 	.byte	0x04, 0x17
        /*003a*/ 	.short	(.L_670 - .L_669)
.L_669:
        /*003c*/ 	.word	0x00000000
        /*0040*/ 	.short	0x0000
        /*0042*/ 	.short	0x0000
        /*0044*/ 	.byte	0x00, 0xf5, 0x21, 0x00


	//----- nvinfo : EIATTR_SPARSE_MMA_MASK
	.align		4
.L_670:
        /*0048*/ 	.byte	0x03, 0x50
        /*004a*/ 	.short	0x0000


	//----- nvinfo : EIATTR_MAXREG_COUNT
	.align		4
        /*004c*/ 	.byte	0x03, 0x1b
        /*004e*/ 	.short	0x00ff


	//----- nvinfo : EIATTR_MERCURY_ISA_VERSION
	.align		4
        /*0050*/ 	.byte	0x03, 0x5f
        /*0052*/ 	.short	0x0101


	//----- nvinfo : EIATTR_VRC_CTA_INIT_COUNT
	.align		4
        /*0054*/ 	.byte	0x02, 0x4a
	.zero		1
	.zero		1


	//----- nvinfo : EIATTR_EXIT_INSTR_OFFSETS
	.align		4
        /*0058*/ 	.byte	0x04, 0x1c
        /*005a*/ 	.short	(.L_672 - .L_671)


	//   ....[0]....
.L_671:
        /*005c*/ 	.word	0x00000070


	//   ....[1]....
        /*0060*/ 	.word	0x000001f0


	//----- nvinfo : EIATTR_CRS_STACK_SIZE
	.align		4
.L_672:
        /*0064*/ 	.byte	0x04, 0x1e
        /*0066*/ 	.short	(.L_674 - .L_673)
.L_673:
        /*0068*/ 	.word	0x00000000


	//----- nvinfo : EIATTR_CBANK_PARAM_SIZE
	.align		4
.L_674:
        /*006c*/ 	.byte	0x03, 0x19
        /*006e*/ 	.short	0x001c


	//----- nvinfo : EIATTR_PARAM_CBANK
	.align		4
        /*0070*/ 	.byte	0x04, 0x0a
        /*0072*/ 	.short	(.L_676 - .L_675)
	.align		4
.L_675:
        /*0074*/ 	.word	index@(.nv.constant0.div_f32)
        /*0078*/ 	.short	0x0380
        /*007a*/ 	.short	0x001c


	//----- nvinfo : EIATTR_SW_WAR
	.align		4
.L_676:
        /*007c*/ 	.byte	0x04, 0x36
        /*007e*/ 	.short	(.L_678 - .L_677)
.L_677:
        /*0080*/ 	.word	0x00000008
.L_678:


//--------------------- .nv.info.div_f64          --------------------------
	.section	.nv.info.div_f64,"",@"SHT_CUDA_INFO"
	.sectionflags	@""
	.align	4


	//----- nvinfo : EIATTR_CUDA_API_VERSION
	.align		4
        /*0000*/ 	.byte	0x04, 0x37
        /*0002*/ 	.short	(.L_680 - .L_679)
.L_679:
        /*0004*/ 	.word	0x00000082


	//----- nvinfo : EIATTR_KPARAM_INFO
	.align		4
.L_680:
        /*0008*/ 	.byte	0x04, 0x17
        /*000a*/ 	.short	(.L_682 - .L_681)
.L_681:
        /*000c*/ 	.word	0x00000000
        /*0010*/ 	.short	0x0003
        /*0012*/ 	.short	0x0018
        /*0014*/ 	.byte	0x00, 0xf0, 0x11, 0x00


	//----- nvinfo : EIATTR_KPARAM_INFO
	.align		4
.L_682:
        /*0018*/ 	.byte	0x04, 0x17
        /*001a*/ 	.short	(.L_684 - .L_683)
.L_683:
        /*001c*/ 	.word	0x00000000
        /*0020*/ 	.short	0x0002
        /*0022*/ 	.short	0x0010
        /*0024*/ 	.byte	0x00, 0xf5, 0x21, 0x00


	//----- nvinfo : EIATTR_KPARAM_INFO
	.align		4
.L_684:
        /*0028*/ 	.byte	0x04, 0x17
        /*002a*/ 	.short	(.L_686 - .L_685)
.L_685:
        /*002c*/ 	.word	0x00000000
        /*0030*/ 	.short	0x0001
        /*0032*/ 	.short	0x0008
        /*0034*/ 	.byte	0x00, 0xf5, 0x21, 0x00


	//----- nvinfo : EIATTR_KPARAM_INFO
	.align		4
.L_686:
        /*0038*/ 	.byte	0x04, 0x17
        /*003a*/ 	.short	(.L_688 - .L_687)
.L_687:
        /*003c*/ 	.word	0x00000000
        /*0040*/ 	.short	0x0000
        /*0042*/ 	.short	0x0000
        /*0044*/ 	.byte	0x00, 0xf5, 0x21, 0x00


	//----- nvinfo : EIATTR_SPARSE_MMA_MASK
	.align		4
.L_688:
        /*0048*/ 	.byte	0x03, 0x50
        /*004a*/ 	.short	0x0000


	//----- nvinfo : EIATTR_MAXREG_COUNT
	.align		4
        /*004c*/ 	.byte	0x03, 0x1b
        /*004e*/ 	.short	0x00ff


	//----- nvinfo : EIATTR_MERCURY_ISA_VERSION
	.align		4
        /*0050*/ 	.byte	0x03, 0x5f
        /*0052*/ 	.short	0x0101


	//----- nvinfo : EIATTR_VRC_CTA_INIT_COUNT
	.align		4
        /*0054*/ 	.byte	0x02, 0x4a
	.zero		1
	.zero		1


	//----- nvinfo : EIATTR_EXIT_INSTR_OFFSETS
	.align		4
        /*0058*/ 	.byte	0x04, 0x1c
        /*005a*/ 	.short	(.L_690 - .L_689)


	//   ....[0]....
.L_689:
        /*005c*/ 	.word	0x00000070


	//   ....[1]....
        /*0060*/ 	.word	0x00000240


	//----- nvinfo : EIATTR_CRS_STACK_SIZE
	.align		4
.L_690:
        /*0064*/ 	.byte	0x04, 0x1e
        /*0066*/ 	.short	(.L_692 - .L_691)
.L_691:
        /*0068*/ 	.word	0x00000000


	//----- nvinfo : EIATTR_CBANK_PARAM_SIZE
	.align		4
.L_692:
        /*006c*/ 	.byte	0x03, 0x19
        /*006e*/ 	.short	0x001c


	//----- nvinfo : EIATTR_PARAM_CBANK
	.align		4
        /*0070*/ 	.byte	0x04, 0x0a
        /*0072*/ 	.short	(.L_694 - .L_693)
	.align		4
.L_693:
        /*0074*/ 	.word	index@(.nv.constant0.div_f64)
        /*0078*/ 	.short	0x0380
        /*007a*/ 	.short	0x001c


	//----- nvinfo : EIATTR_SW_WAR
	.align		4
.L_694:
        /*007c*/ 	.byte	0x04, 0x36
        /*007e*/ 	.short	(.L_696 - .L_695)
.L_695:
        /*0080*/ 	.word	0x00000008
.L_696:


//--------------------- .nv.info.mul_f32          --------------------------
	.section	.nv.info.mul_f32,"",@"SHT_CUDA_INFO"
	.sectionflags	@""
	.align	4


	//----- nvinfo : EIATTR_CUDA_API_VERSION
	.align		4
        /*0000*/ 	.byte	0x04, 0x37
        /*0002*/ 	.short	(.L_698 - .L_697)
.L_697:
        /*0004*/ 	.word	0x00000082


	//----- nvinfo : EIATTR_KPARAM_INFO
	.align		4
.L_698:
        /*0008*/ 	.byte	0x04, 0x17
        /*000a*/ 	.short	(.L_700 - .L_699)
.L_699:
        /*000c*/ 	.word	0x00000000
        /*0010*/ 	.short	0x0003
        /*0012*/ 	.short	0x0018
        /*0014*/ 	.byte	0x00, 0xf0, 0x11, 0x00


	//----- nvinfo : EIATTR_KPARAM_INFO
	.align		4
.L_700:
        /*0018*/ 	.byte	0x04, 0x17
        /*001a*/ 	.short	(.L_702 - .L_701)
.L_701:
        /*001c*/ 	.word	0x00000000
        /*0020*/ 	.short	0x0002
        /*0022*/ 	.short	0x0010
        /*0024*/ 	.byte	0x00, 0xf5, 0x21, 0x00


	//----- nvinfo : EIATTR_KPARAM_INFO
	.align		4
.L_702:
        /*0028*/ 	.byte	0x04, 0x17
        /*002a*/ 	.short	(.L_704 - .L_703)
.L_703:
        /*002c*/ 	.word	0x00000000
        /*0030*/ 	.short	0x0001
        /*0032*/ 	.short	0x0008
        /*0034*/ 	.byte	0x00, 0xf5, 0x21, 0x00


	//----- nvinfo : EIATTR_KPARAM_INFO
	.align		4
.L_704:
        /*0038*/ 	.byte	0x04, 0x17
        /*003a*/ 	.short	(.L_706 - .L_705)
.L_705:
        /*003c*/ 	.word	0x00000000
        /*0040*/ 	.short	0x0000
        /*0042*/ 	.short	0x0000
        /*0044*/ 	.byte	0x00, 0xf5, 0x21, 0x00


	//----- nvinfo : EIATTR_SPARSE_MMA_MASK
	.align		4
.L_706:
        /*0048*/ 	.byte	0x03, 0x50
        /*004a*/ 	.short	0x0000


	//----- nvinfo : EIATTR_MAXREG_COUNT
	.align		4
        /*004c*/ 	.byte	0x03, 0x1b
        /*004e*/ 	.short	0x00ff


	//----- nvinfo : EIATTR_MERCURY_ISA_VERSION
	.align		4
        /*0050*/ 	.byte	0x03, 0x5f
        /*0052*/ 	.short	0x0101


	//----- nvinfo : EIATTR_VRC_CTA_INIT_COUNT
	.align		4
        /*0054*/ 	.byte	0x02, 0x4a
	.zero		1
	.zero		1


	//----- nvinfo : EIATTR_EXIT_INSTR_OFFSETS
	.align		4
        /*0058*/ 	.byte	0x04, 0x1c
        /*005a*/ 	.short	(.L_708 - .L_707)


	//   ....[0]....
.L_707:
        /*005c*/ 	.word	0x00000070


	//   ....[1]....
        /*0060*/ 	.word	0x00000130


	//----- nvinfo : EIATTR_CBANK_PARAM_SIZE
	.align		4
.L_708:
        /*0064*/ 	.byte	0x03, 0x19
        /*0066*/ 	.short	0x001c


	//----- nvinfo : EIATTR_PARAM_CBANK
	.align		4
        /*0068*/ 	.byte	0x04, 0x0a
        /*006a*/ 	.short	(.L_710 - .L_709)
	.align		4
.L_709:
        /*006c*/ 	.word	index@(.nv.constant0.mul_f32)
        /*0070*/ 	.short	0x0380
        /*0072*/ 	.short	0x001c


	//----- nvinfo : EIATTR_SW_WAR
	.align		4
.L_710:
        /*0074*/ 	.byte	0x04, 0x36
        /*0076*/ 	.short	(.L_712 - .L_711)
.L_711:
        /*0078*/ 	.word	0x00000008
.L_712:


//--------------------- .nv.info.mul_f64          --------------------------
	.section	.nv.info.mul_f64,"",@"SHT_CUDA_INFO"
	.sectionflags	@""
	.align	4


	//----- nvinfo : EIATTR_CUDA_API_VERSION
	.align		4
        /*0000*/ 	.byte	0x04, 0x37
        /*0002*/ 	.short	(.L_714 - .L_713)
.L_713:
        /*0004*/ 	.word	0x00000082


	//----- nvinfo : EIATTR_KPARAM_INFO
	.align		4
.L_714:
        /*0008*/ 	.byte	0x04, 0x17
        /*000a*/ 	.short	(.L_716 - .L_715)
.L_715:
        /*000c*/ 	.word	0x00000000
        /*0010*/ 	.short	0x0003
        /*0012*/ 	.short	0x0018
        /*0014*/ 	.byte	0x00, 0xf0, 0x11, 0x00


	//----- nvinfo : EIATTR_KPARAM_INFO
	.align		4
.L_716:
        /*0018*/ 	.byte	0x04, 0x17
        /*001a*/ 	.short	(.L_718 - .L_717)
.L_717:
        /*001c*/ 	.word	0x00000000
        /*0020*/ 	.short	0x0002
        /*0022*/ 	.short	0x0010
        /*0024*/ 	.byte	0x00, 0xf5, 0x21, 0x00


	//----- nvinfo : EIATTR_KPARAM_INFO
	.align		4
.L_718:
        /*0028*/ 	.byte	0x04, 0x17
        /*002a*/ 	.short	(.L_720 - .L_719)
.L_719:
        /*002c*/ 	.word	0x00000000
        /*0030*/ 	.short	0x0001
        /*0032*/ 	.short	0x0008
        /*0034*/ 	.byte	0x00, 0xf5, 0x21, 0x00


	//----- nvinfo : EIATTR_KPARAM_INFO
	.align		4
.L_720:
        /*0038*/ 	.byte	0x04, 0x17
        /*003a*/ 	.short	(.L_722 - .L_721)
.L_721:
        /*003c*/ 	.word	0x00000000
        /*0040*/ 	.short	0x0000
        /*0042*/ 	.short	0x0000
        /*0044*/ 	.byte	0x00, 0xf5, 0x21, 0x00


	//----- nvinfo : EIATTR_SPARSE_MMA_MASK
	.align		4
.L_722:
        /*0048*/ 	.byte	0x03, 0x50
        /*004a*/ 	.short	0x0000


	//----- nvinfo : EIATTR_MAXREG_COUNT
	.align		4
        /*004c*/ 	.byte	0x03, 0x1b
        /*004e*/ 	.short	0x00ff


	//----- nvinfo : EIATTR_MERCURY_ISA_VERSION
	.align		4
        /*0050*/ 	.byte	0x03, 0x5f
        /*0052*/ 	.short	0x0101


	//----- nvinfo : EIATTR_VRC_CTA_INIT_COUNT
	.align		4
        /*0054*/ 	.byte	0x02, 0x4a
	.zero		1
	.zero		1


	//----- nvinfo : EIATTR_EXIT_INSTR_OFFSETS
	.align		4
        /*0058*/ 	.byte	0x04, 0x1c
        /*005a*/ 	.short	(.L_724 - .L_723)


	//   ....[0]....
.L_723:
        /*005c*/ 	.word	0x00000070


	//   ....[1]....
        /*0060*/ 	.word	0x00000130


	//----- nvinfo : EIATTR_CBANK_PARAM_SIZE
	.align		4
.L_724:
        /*0064*/ 	.byte	0x03, 0x19
        /*0066*/ 	.short	0x001c


	//----- nvinfo : EIATTR_PARAM_CBANK
	.align		4
        /*0068*/ 	.byte	0x04, 0x0a
        /*006a*/ 	.short	(.L_726 - .L_725)
	.align		4
.L_725:
        /*006c*/ 	.word	index@(.nv.constant0.mul_f64)
        /*0070*/ 	.short	0x0380
        /*0072*/ 	.short	0x001c


	//----- nvinfo : EIATTR_SW_WAR
	.align		4
.L_726:
        /*0074*/ 	.byte	0x04, 0x36
        /*0076*/ 	.short	(.L_728 - .L_727)
.L_727:
        /*0078*/ 	.word	0x00000008
.L_728:


//--------------------- .nv.info.sub_f32          --------------------------
	.section	.nv.info.sub_f32,"",@"SHT_CUDA_INFO"
	.sectionflags	@""
	.align	4


	//----- nvinfo : EIATTR_CUDA_API_VERSION
	.align		4
        /*0000*/ 	.byte	0x04, 0x37
        /*0002*/ 	.short	(.L_730 - .L_729)
.L_729:
        /*0004*/ 	.word	0x00000082


	//----- nvinfo : EIATTR_KPARAM_INFO
	.align		4
.L_730:
        /*0008*/ 	.byte	0x04, 0x17
        /*000a*/ 	.short	(.L_732 - .L_731)
.L_731:
        /*000c*/ 	.word	0x00000000
        /*0010*/ 	.short	0x0003
        /*0012*/ 	.short	0x0018
        /*0014*/ 	.byte	0x00, 0xf0, 0x11, 0x00


	//----- nvinfo : EIATTR_KPARAM_INFO
	.align		4
.L_732:
        /*0018*/ 	.byte	0x04, 0x17
        /*001a*/ 	.short	(.L_734 - .L_733)
.L_733:
        /*001c*/ 	.word	0x00000000
        /*0020*/ 	.short	0x0002
        /*0022*/ 	.short	0x0010
        /*0024*/ 	.byte	0x00, 0xf5, 0x21, 0x00


	//----- nvinfo : EIATTR_KPARAM_INFO
	.align		4
.L_734:
        /*0028*/ 	.byte	0x04, 0x17
        /*002a*/ 	.short	(.L_736 - .L_735)
.L_735:
        /*002c*/ 	.word	0x00000000
        /*0030*/ 	.short	0x0001
        /*0032*/ 	.short	0x0008
        /*0034*/ 	.byte	0x00, 0xf5, 0x21, 0x00


	//----- nvinfo : EIATTR_KPARAM_INFO
	.align		4
.L_736:
        /*0038*/ 	.byte	0x04, 0x17
        /*003a*/ 	.short	(.L_738 - .L_737)
.L_737:
        /*003c*/ 	.word	0x00000000
        /*0040*/ 	.short	0x0000
        /*0042*/ 	.short	0x0000
        /*0044*/ 	.byte	0x00, 0xf5, 0x21, 0x00


	//----- nvinfo : EIATTR_SPARSE_MMA_MASK
	.align		4
.L_738:
        /*0048*/ 	.byte	0x03, 0x50
        /*004a*/ 	.short	0x0000


	//----- nvinfo : EIATTR_MAXREG_COUNT
	.align		4
        /*004c*/ 	.byte	0x03, 0x1b
        /*004e*/ 	.short	0x00ff


	//----- nvinfo : EIATTR_MERCURY_ISA_VERSION
	.align		4
        /*0050*/ 	.byte	0x03, 0x5f
        /*0052*/ 	.short	0x0101


	//----- nvinfo : EIATTR_VRC_CTA_INIT_COUNT
	.align		4
        /*0054*/ 	.byte	0x02, 0x4a
	.zero		1
	.zero		1


	//----- nvinfo : EIATTR_EXIT_INSTR_OFFSETS
	.align		4
        /*0058*/ 	.byte	0x04, 0x1c
        /*005a*/ 	.short	(.L_740 - .L_739)


	//   ....[0]....
.L_739:
        /*005c*/ 	.word	0x00000070


	//   ....[1]....
        /*0060*/ 	.word	0x00000130


	//----- nvinfo : EIATTR_CBANK_PARAM_SIZE
	.align		4
.L_740:
        /*0064*/ 	.byte	0x03, 0x19
        /*0066*/ 	.short	0x001c


	//----- nvinfo : EIATTR_PARAM_CBANK
	.align		4
        /*0068*/ 	.byte	0x04, 0x0a
        /*006a*/ 	.short	(.L_742 - .L_741)
	.align		4
.L_741:
        /*006c*/ 	.word	index@(.nv.constant0.sub_f32)
        /*0070*/ 	.short	0x0380
        /*0072*/ 	.short	0x001c


	//----- nvinfo : EIATTR_SW_WAR
	.align		4
.L_742:
        /*0074*/ 	.byte	0x04, 0x36
        /*0076*/ 	.short	(.L_744 - .L_743)
.L_743:
        /*0078*/ 	.word	0x00000008
.L_744:


//--------------------- .nv.info.sub_f64          --------------------------
	.section	.nv.info.sub_f64,"",@"SHT_CUDA_INFO"
	.sectionflags	@""
	.align	4


	//----- nvinfo : EIATTR_CUDA_API_VERSION
	.align		4
        /*0000*/ 	.byte	0x04, 0x37
        /*0002*/ 	.short	(.L_746 - .L_745)
.L_745:
        /*0004*/ 	.word	0x00000082


	//----- nvinfo : EIATTR_KPARAM_INFO
	.align		4
.L_746:
        /*0008*/ 	.byte	0x04, 0x17
        /*000a*/ 	.short	(.L_748 - .L_747)
.L_747:
        /*000c*/ 	.word	0x00000000
        /*0010*/ 	.short	0x0003
        /*0012*/ 	.short	0x0018
        /*0014*/ 	.byte	0x00, 0xf0, 0x11, 0x00


	//----- nvinfo : EIATTR_KPARAM_INFO
	.align		4
.L_748:
        /*0018*/ 	.byte	0x04, 0x17
        /*001a*/ 	.short	(.L_750 - .L_749)
.L_749:
        /*001c*/ 	.word	0x00000000
        /*0020*/ 	.short	0x0002
        /*0022*/ 	.short	0x0010
        /*0024*/ 	.byte	0x00, 0xf5, 0x21, 0x00


	//----- nvinfo : EIATTR_KPARAM_INFO
	.align		4
.L_750:
        /*0028*/ 	.byte	0x04, 0x17
        /*002a*/ 	.short	(.L_752 - .L_751)
.L_751:
        /*002c*/ 	.word	0x00000000
        /*0030*/ 	.short	0x0001
        /*0032*/ 	.short	0x0008
        /*0034*/ 	.byte	0x00, 0xf5, 0x21, 0x00


	//----- nvinfo : EIATTR_KPARAM_INFO
	.align		4
.L_752:
        /*0038*/ 	.byte	0x04, 0x17
        /*003a*/ 	.short	(.L_754 - .L_753)
.L_753:
        /*003c*/ 	.word	0x00000000
        /*0040*/ 	.short	0x0000
        /*0042*/ 	.short	0x0000
        /*0044*/ 	.byte	0x00, 0xf5, 0x21, 0x00


	//----- nvinfo : EIATTR_SPARSE_MMA_MASK
	.align		4
.L_754:
        /*0048*/ 	.byte	0x03, 0x50
        /*004a*/ 	.short	0x0000


	//----- nvinfo : EIATTR_MAXREG_COUNT
	.align		4
        /*004c*/ 	.byte	0x03, 0x1b
        /*004e*/ 	.short	0x00ff


	//----- nvinfo : EIATTR_MERCURY_ISA_VERSION
	.align		4
        /*0050*/ 	.byte	0x03, 0x5f
        /*0052*/ 	.short	0x0101


	//----- nvinfo : EIATTR_VRC_CTA_INIT_COUNT
	.align		4
        /*0054*/ 	.byte	0x02, 0x4a
	.zero		1
	.zero		1


	//----- nvinfo : EIATTR_EXIT_INSTR_OFFSETS
	.align		4
        /*0058*/ 	.byte	0x04, 0x1c
        /*005a*/ 	.short	(.L_756 - .L_755)


	//   ....[0]....
.L_755:
        /*005c*/ 	.word	0x00000070


	//   ....[1]....
        /*0060*/ 	.word	0x00000130


	//----- nvinfo : EIATTR_CBANK_PARAM_SIZE
	.align		4
.L_756:
        /*0064*/ 	.byte	0x03, 0x19
        /*0066*/ 	.short	0x001c


	//----- nvinfo : EIATTR_PARAM_CBANK
	.align		4
        /*0068*/ 	.byte	0x04, 0x0a
        /*006a*/ 	.short	(.L_758 - .L_757)
	.align		4
.L_757:
        /*006c*/ 	.word	index@(.nv.constant0.sub_f64)
        /*0070*/ 	.short	0x0380
        /*0072*/ 	.short	0x001c


	//----- nvinfo : EIATTR_SW_WAR
	.align		4
.L_758:
        /*0074*/ 	.byte	0x04, 0x36
        /*0076*/ 	.short	(.L_760 - .L_759)
.L_759:
        /*0078*/ 	.word	0x00000008
.L_760:


//--------------------- .nv.info.add_f32          --------------------------
	.section	.nv.info.add_f32,"",@"SHT_CUDA_INFO"
	.sectionflags	@""
	.align	4


	//----- nvinfo : EIATTR_CUDA_API_VERSION
	.align		4
        /*0000*/ 	.byte	0x04, 0x37
        /*0002*/ 	.short	(.L_762 - .L_761)
.L_761:
        /*0004*/ 	.word	0x00000082


	//----- nvinfo : EIATTR_KPARAM_INFO
	.align		4
.L_762:
        /*0008*/ 	.byte	0x04, 0x17
        /*000a*/ 	.short	(.L_764 - .L_763)
.L_763:
        /*000c*/ 	.word	0x00000000
        /*0010*/ 	.short	0x0003
        /*0012*/ 	.short	0x0018
        /*0014*/ 	.byte	0x00, 0xf0, 0x11, 0x00


	//----- nvinfo : EIATTR_KPARAM_INFO
	.align		4
.L_764:
        /*0018*/ 	.byte	0x04, 0x17
        /*001a*/ 	.short	(.L_766 - .L_765)
.L_765:
        /*001c*/ 	.word	0x00000000
        /*0020*/ 	.short	0x0002
        /*0022*/ 	.short	0x0010
        /*0024*/ 	.byte	0x00, 0xf5, 0x21, 0x00


	//----- nvinfo : EIATTR_KPARAM_INFO
	.align		4
.L_766:
        /*0028*/ 	.byte	0x04, 0x17
        /*002a*/ 	.short	(.L_768 - .L_767)
.L_767:
        /*002c*/ 	.word	0x00000000
        /*0030*/ 	.short	0x0001
        /*0032*/ 	.short	0x0008
        /*0034*/ 	.byte	0x00, 0xf5, 0x21, 0x00


	//----- nvinfo : EIATTR_KPARAM_INFO
	.align		4
.L_768:
        /*0038*/ 	.byte	0x04, 0x17
        /*003a*/ 	.short	(.L_770 - .L_769)
.L_769:
        /*003c*/ 	.word	0x00000000
        /*0040*/ 	.short	0x0000
        /*0042*/ 	.short	0x0000
        /*0044*/ 	.byte	0x00, 0xf5, 0x21, 0x00


	//----- nvinfo : EIATTR_SPARSE_MMA_MASK
	.align		4
.L_770:
        /*0048*/ 	.byte	0x03, 0x50
        /*004a*/ 	.short	0x0000


	//----- nvinfo : EIATTR_MAXREG_COUNT
	.align		4
        /*004c*/ 	.byte	0x03, 0x1b
        /*004e*/ 	.short	0x00ff


	//----- nvinfo : EIATTR_MERCURY_ISA_VERSION
	.align		4
        /*0050*/ 	.byte	0x03, 0x5f
        /*0052*/ 	.short	0x0101


	//----- nvinfo : EIATTR_VRC_CTA_INIT_COUNT
	.align		4
        /*0054*/ 	.byte	0x02, 0x4a
	.zero		1
	.zero		1


	//----- nvinfo : EIATTR_EXIT_INSTR_OFFSETS
	.align		4
        /*0058*/ 	.byte	0x04, 0x1c
        /*005a*/ 	.short	(.L_772 - .L_771)


	//   ....[0]....
.L_771:
        /*005c*/ 	.word	0x00000070


	//   ....[1]....
        /*0060*/ 	.word	0x00000130


	//----- nvinfo : EIATTR_CBANK_PARAM_SIZE
	.align		4
.L_772:
        /*0064*/ 	.byte	0x03, 0x19
        /*0066*/ 	.short	0x001c


	//----- nvinfo : EIATTR_PARAM_CBANK
	.align		4
        /*0068*/ 	.byte	0x04, 0x0a
        /*006a*/ 	.short	(.L_774 - .L_773)
	.align		4
.L_773:
        /*006c*/ 	.word	index@(.nv.constant0.add_f32)
        /*0070*/ 	.short	0x0380
        /*0072*/ 	.short	0x001c


	//----- nvinfo : EIATTR_SW_WAR
	.align		4
.L_774:
        /*0074*/ 	.byte	0x04, 0x36
        /*0076*/ 	.short	(.L_776 - .L_775)
.L_775:
        /*0078*/ 	.word	0x00000008
.L_776:


//--------------------- .nv.info.add_f64          --------------------------
	.section	.nv.info.add_f64,"",@"SHT_CUDA_INFO"
	.sectionflags	@""
	.align	4


	//----- nvinfo : EIATTR_CUDA_API_VERSION
	.align		4
        /*0000*/ 	.byte	0x04, 0x37
        /*0002*/ 	.short	(.L_778 - .L_777)
.L_777:
        /*0004*/ 	.word	0x00000082


	//----- nvinfo : EIATTR_KPARAM_INFO
	.align		4
.L_778:
        /*0008*/ 	.byte	0x04, 0x17
        /*000a*/ 	.short	(.L_780 - .L_779)
.L_779:
        /*000c*/ 	.word	0x00000000
        /*0010*/ 	.short	0x0003
        /*0012*/ 	.short	0x0018
        /*0014*/ 	.byte	0x00, 0xf0, 0x11, 0x00


	//----- nvinfo : EIATTR_KPARAM_INFO
	.align		4
.L_780:
        /*0018*/ 	.byte	0x04, 0x17
        /*001a*/ 	.short	(.L_782 - .L_781)
.L_781:
        /*001c*/ 	.word	0x00000000
        /*0020*/ 	.short	0x0002
        /*0022*/ 	.short	0x0010
        /*0024*/ 	.byte	0x00, 0xf5, 0x21, 0x00


	//----- nvinfo : EIATTR_KPARAM_INFO
	.align		4
.L_782:
        /*0028*/ 	.byte	0x04, 0x17
        /*002a*/ 	.short	(.L_784 - .L_783)
.L_783:
        /*002c*/ 	.word	0x00000000
        /*0030*/ 	.short	0x0001
        /*0032*/ 	.short	0x0008
        /*0034*/ 	.byte	0x00, 0xf5, 0x21, 0x00


	//----- nvinfo : EIATTR_KPARAM_INFO
	.align		4
.L_784:
        /*0038*/ 	.byte	0x04, 0x17
        /*003a*/ 	.short	(.L_786 - .L_785)
.L_785:
        /*003c*/ 	.word	0x00000000
        /*0040*/ 	.short	0x0000
        /*0042*/ 	.short	0x0000
        /*0044*/ 	.byte	0x00, 0xf5, 0x21, 0x00


	//----- nvinfo : EIATTR_SPARSE_MMA_MASK
	.align		4
.L_786:
        /*0048*/ 	.byte	0x03, 0x50
        /*004a*/ 	.short	0x0000


	//----- nvinfo : EIATTR_MAXREG_COUNT
	.align		4
        /*004c*/ 	.byte	0x03, 0x1b
        /*004e*/ 	.short	0x00ff


	//----- nvinfo : EIATTR_MERCURY_ISA_VERSION
	.align		4
        /*0050*/ 	.byte	0x03, 0x5f
        /*0052*/ 	.short	0x0101


	//----- nvinfo : EIATTR_VRC_CTA_INIT_COUNT
	.align		4
        /*0054*/ 	.byte	0x02, 0x4a
	.zero		1
	.zero		1


	//----- nvinfo : EIATTR_EXIT_INSTR_OFFSETS
	.align		4
        /*0058*/ 	.byte	0x04, 0x1c
        /*005a*/ 	.short	(.L_788 - .L_787)


	//   ....[0]....
.L_787:
        /*005c*/ 	.word	0x00000070


	//   ....[1]....
        /*0060*/ 	.word	0x00000130


	//----- nvinfo : EIATTR_CBANK_PARAM_SIZE
	.align		4
.L_788:
        /*0064*/ 	.byte	0x03, 0x19
        /*0066*/ 	.short	0x001c


	//----- nvinfo : EIATTR_PARAM_CBANK
	.align		4
        /*0068*/ 	.byte	0x04, 0x0a
        /*006a*/ 	.short	(.L_790 - .L_789)
	.align		4
.L_789:
        /*006c*/ 	.word	index@(.nv.constant0.add_f64)
        /*0070*/ 	.short	0x0380
        /*0072*/ 	.short	0x001c


	//----- nvinfo : EIATTR_SW_WAR
	.align		4
.L_790:
        /*0074*/ 	.byte	0x04, 0x36
        /*0076*/ 	.short	(.L_792 - .L_791)
.L_791:
        /*0078*/ 	.word	0x00000008
.L_792:


//--------------------- .nv.callgraph             --------------------------
	.section	.nv.callgraph,"",@"SHT_CUDA_CALLGRAPH"
	.align	4
	.sectionentsize	8
	.align		4
        /*0000*/ 	.word	0x00000000
	.align		4
        /*0004*/ 	.word	0xffffffff
	.align		4
        /*0008*/ 	.word	0x00000000
	.align		4
        /*000c*/ 	.word	0xfffffffe
	.align		4
        /*0010*/ 	.word	0x00000000
	.align		4
        /*0014*/ 	.word	0xfffffffd
	.align		4
        /*0018*/ 	.word	0x00000000
	.align		4
        /*001c*/ 	.word	0xfffffffc


//--------------------- .nv.constant4             --------------------------
	.section	.nv.constant4,"a",@progbits
	.align	8
	.align		8
.nv.constant4:
        /*0000*/ 	.dword	__cudart_i2opi_f
	.align		8
        /*0008*/ 	.dword	__cudart_i2opi_d
	.align		8
        /*0010*/ 	.dword	__cudart_sin_cos_coeffs


//--------------------- .text.neg_c128            --------------------------
	.section	.text.neg_c128,"ax",@progbits
	.align	128
        .global         neg_c128
        .type           neg_c128,@function
        .size           neg_c128,(.L_x_129 - neg_c128)
        .other          neg_c128,@"STO_CUDA_ENTRY STV_DEFAULT"
neg_c128:
.text.neg_c128:
[----:B------:R-:W-:Y:S01]  /*0000*/  LDC R1, c[0x0][0x37c] ;  /* 0x0000df00ff017b82 */ /* 0x000fe20000000800 */
[----:B------:R-:W0:Y:S07]  /*0010*/  S2R R3, SR_TID.X ;  /* 0x0000000000037919 */ /* 0x000e2e0000002100 */
[----:B------:R-:W0:Y:S01]  /*0020*/  S2UR UR4, SR_CTAID.X ;  /* 0x00000000000479c3 */ /* 0x000e220000002500 */
[----:B------:R-:W1:Y:S07]  /*0030*/  LDCU UR5, c[0x0][0x390] ;  /* 0x00007200ff0577ac */ /* 0x000e6e0008000800 */
[----:B------:R-:W0:Y:S02]  /*0040*/  LDC R0, c[0x0][0x360] ;  /* 0x0000d800ff007b82 */ /* 0x000e240000000800 */
[----:B0-----:R-:W-:-:S05]  /*0050*/  IMAD R0, R0, UR4, R3 ;  /* 0x0000000400007c24 */ /* 0x001fca000f8e0203 */
[----:B-1----:R-:W-:-:S13]  /*0060*/  ISETP.GE.AND P0, PT, R0, UR5, PT ;  /* 0x0000000500007c0c */ /* 0x002fda000bf06270 */
[----:B------:R-:W-:Y:S05]  /*0070*/  @P0 EXIT ;  /* 0x000000000000094d */ /* 0x000fea0003800000 */
[----:B------:R-:W0:Y:S01]  /*0080*/  LDC.64 R2, c[0x0][0x388] ;  /* 0x0000e200ff027b82 */ /* 0x000e220000000a00 */
[----:B------:R-:W1:Y:S01]  /*0090*/  LDCU.64 UR4, c[0x0][0x358] ;  /* 0x00006b00ff0477ac */ /* 0x000e620008000a00 */
[----:B------:R-:W-:-:S06]  /*00a0*/  SHF.L.U32 R11, R0, 0x1, RZ ;  /* 0x00000001000b7819 */ /* 0x000fcc00000006ff */
[----:B------:R-:W2:Y:S01]  /*00b0*/  LDC.64 R6, c[0x0][0x380] ;  /* 0x0000e000ff067b82 */ /* 0x000ea20000000a00 */
[----:B0-----:R-:W-:-:S05]  /*00c0*/  IMAD.WIDE R2, R11, 0x8, R2 ;  /* 0x000000080b027825 */ /* 0x001fca00078e0202 */
[----:B-1----:R-:W3:Y:S02]  /*00d0*/  LDG.E.64 R4, desc[UR4][R2.64] ;  /* 0x0000000402047981 */ /* 0x002ee4000c1e1b00 */
[----:B---3--:R-:W-:Y:S01]  /*00e0*/  DADD R8, -RZ, -R4 ;  /* 0x00000000ff087229 */ /* 0x008fe20000000904 */
[----:B--2---:R-:W-:-:S06]  /*00f0*/  IMAD.WIDE R4, R11, 0x8, R6 ;  /* 0x000000080b047825 */ /* 0x004fcc00078e0206 */
[----:B------:R-:W-:Y:S04]  /*0100*/  STG.E.64 desc[UR4][R4.64], R8 ;  /* 0x0000000804007986 */ /* 0x000fe8000c101b04 */
[----:B------:R-:W2:Y:S02]  /*0110*/  LDG.E.64 R6, desc[UR4][R2.64+0x8] ;  /* 0x0000080402067981 */ /* 0x000ea4000c1e1b00 */
[----:B--2---:R-:W-:-:S07]  /*0120*/  DADD R6, -RZ, -R6 ;  /* 0x00000000ff067229 */ /* 0x004fce0000000906 */
[----:B------:R-:W-:Y:S01]  /*0130*/  STG.E.64 desc[UR4][R4.64+0x8], R6 ;  /* 0x0000080604007986 */ /* 0x000fe2000c101b04 */
[----:B------:R-:W-:Y:S05]  /*0140*/  EXIT ;  /* 0x000000000000794d */ /* 0x000fea0003800000 */
.L_x_0:
[----:B------:R-:W-:-:S00]  /*0150*/  BRA `(.L_x_0) ;  /* 0xfffffffc00fc7947 */ /* 0x000fc0000383ffff */
[----:B------:R-:W-:-:S00]  /*0160*/  NOP ;  /* 0x0000000000007918 */ /* 0x000fc00000000000 */
        /* <DEDUP_REMOVED lines=9> */
.L_x_129:


//--------------------- .text.mul_c128            --------------------------
	.section	.text.mul_c128,"ax",@progbits
	.align	128
        .global         mul_c128
        .type           mul_c128,@function
        .size           mul_c128,(.L_x_130 - mul_c128)
        .other          mul_c128,@"STO_CUDA_ENTRY STV_DEFAULT"
mul_c128:
.text.mul_c128:
        /* <DEDUP_REMOVED lines=11> */
[----:B------:R-:W2:Y:S08]  /*00b0*/  LDC.64 R8, c[0x0][0x390] ;  /* 0x0000e400ff087b82 */ /* 0x000eb00000000a00 */
[----:B------:R-:W3:Y:S01]  /*00c0*/  LDC.64 R16, c[0x0][0x380] ;  /* 0x0000e000ff107b82 */ /* 0x000ee20000000a00 */
[----:B0-----:R-:W-:-:S05]  /*00d0*/  IMAD.WIDE R2, R19, 0x8, R2 ;  /* 0x0000000813027825 */ /* 0x001fca00078e0202 */
[----:B-1----:R-:W4:Y:S01]  /*00e0*/  LDG.E.64 R6, desc[UR4][R2.64+0x8] ;  /* 0x0000080402067981 */ /* 0x002f22000c1e1b00 */
[----:B--2---:R-:W-:-:S03]  /*00f0*/  IMAD.WIDE R8, R19, 0x8, R8 ;  /* 0x0000000813087825 */ /* 0x004fc600078e0208 */
[----:B------:R-:W2:Y:S04]  /*0100*/  LDG.E.64 R4, desc[UR4][R2.64] ;  /* 0x0000000402047981 */ /* 0x000ea8000c1e1b00 */
[----:B------:R-:W4:Y:S04]  /*0110*/  LDG.E.64 R12, desc[UR4][R8.64+0x8] ;  /* 0x00000804080c7981 */ /* 0x000f28000c1e1b00 */
[----:B------:R-:W5:Y:S01]  /*0120*/  LDG.E.64 R10, desc[UR4][R8.64] ;  /* 0x00000004080a7981 */ /* 0x000f62000c1e1b00 */
[-C--:B----4-:R-:W-:Y:S02]  /*0130*/  DMUL R14, R6, R12.reuse ;  /* 0x0000000c060e7228 */ /* 0x090fe40000000000 */
[----:B--2---:R-:W-:-:S06]  /*0140*/  DMUL R12, R4, R12 ;  /* 0x0000000c040c7228 */ /* 0x004fcc0000000000 */
[-C--:B-----5:R-:W-:Y:S02]  /*0150*/  DFMA R14, R4, R10.reuse, -R14 ;  /* 0x0000000a040e722b */ /* 0x0a0fe4000000080e */
[----:B------:R-:W-:Y:S01]  /*0160*/  DFMA R12, R6, R10, R12 ;  /* 0x0000000a060c722b */ /* 0x000fe2000000000c */
[----:B---3--:R-:W-:-:S05]  /*0170*/  IMAD.WIDE R4, R19, 0x8, R16 ;  /* 0x0000000813047825 */ /* 0x008fca00078e0210 */
[----:B------:R-:W-:Y:S04]  /*0180*/  STG.E.64 desc[UR4][R4.64], R14 ;  /* 0x0000000e04007986 */ /* 0x000fe8000c101b04 */
[----:B------:R-:W-:Y:S01]  /*0190*/  STG.E.64 desc[UR4][R4.64+0x8], R12 ;  /* 0x0000080c04007986 */ /* 0x000fe2000c101b04 */
[----:B------:R-:W-:Y:S05]  /*01a0*/  EXIT ;  /* 0x000000000000794d */ /* 0x000fea0003800000 */
.L_x_1:
        /* <DEDUP_REMOVED lines=13> */
.L_x_130:


//--------------------- .text.sub_c128            --------------------------
	.section	.text.sub_c128,"ax",@progbits
	.align	128
        .global         sub_c128
        .type           sub_c128,@function
        .size           sub_c128,(.L_x_131 - sub_c128)
        .other          sub_c128,@"STO_CUDA_ENTRY STV_DEFAULT"
sub_c128:
.text.sub_c128:
        /* <DEDUP_REMOVED lines=15> */
[----:B--2---:R-:W-:-:S05]  /*00f0*/  IMAD.WIDE R6, R13, 0x8, R6 ;  /* 0x000000080d067825 */ /* 0x004fca00078e0206 */
[----:B------:R-:W4:Y:S02]  /*0100*/  LDG.E.64 R8, desc[UR4][R6.64] ;  /* 0x0000000406087981 */ /* 0x000f24000c1e1b00 */
[----:B----4-:R-:W-:Y:S01]  /*0110*/  DADD R4, R4, -R8 ;  /* 0x0000000004047229 */ /* 0x010fe20000000808 */
[----:B---3--:R-:W-:-:S06]  /*0120*/  IMAD.WIDE R8, R13, 0x8, R10 ;  /* 0x000000080d087825 */ /* 0x008fcc00078e020a */
[----:B------:R-:W-:Y:S04]  /*0130*/  STG.E.64 desc[UR4][R8.64], R4 ;  /* 0x0000000408007986 */ /* 0x000fe8000c101b04 */
[----:B------:R-:W2:Y:S04]  /*0140*/  LDG.E.64 R10, desc[UR4][R2.64+0x8] ;  /* 0x00000804020a7981 */ /* 0x000ea8000c1e1b00 */
[----:B------:R-:W2:Y:S02]  /*0150*/  LDG.E.64 R12, desc[UR4][R6.64+0x8] ;  /* 0x00000804060c7981 */ /* 0x000ea4000c1e1b00 */
[----:B--2---:R-:W-:-:S07]  /*0160*/  DADD R10, R10, -R12 ;  /* 0x000000000a0a7229 */ /* 0x004fce000000080c */
[----:B------:R-:W-:Y:S01]  /*0170*/  STG.E.64 desc[UR4][R8.64+0x8], R10 ;  /* 0x0000080a08007986 */ /* 0x000fe2000c101b04 */
[----:B------:R-:W-:Y:S05]  /*0180*/  EXIT ;  /* 0x000000000000794d */ /* 0x000fea0003800000 */
.L_x_2:
        /* <DEDUP_REMOVED lines=15> */
.L_x_131:


//--------------------- .text.add_c128            --------------------------
	.section	.text.add_c128,"ax",@progbits
	.align	128
        .global         add_c128
        .type           add_c128,@function
        .size           add_c128,(.L_x_132 - add_c128)
        .other          add_c128,@"STO_CUDA_ENTRY STV_DEFAULT"
add_c128:
.text.add_c128:
        /* <DEDUP_REMOVED lines=17> */
[----:B----4-:R-:W-:Y:S01]  /*0110*/  DADD R4, R4, R8 ;  /* 0x0000000004047229 */ /* 0x010fe20000000008 */
[----:B---3--:R-:W-:-:S06]  /*0120*/  IMAD.WIDE R8, R13, 0x8, R10 ;  /* 0x000000080d087825 */ /* 0x008fcc00078e020a */
[----:B------:R-:W-:Y:S04]  /*0130*/  STG.E.64 desc[UR4][R8.64], R4 ;  /* 0x0000000408007986 */ /* 0x000fe8000c101b04 */
[----:B------:R-:W2:Y:S04]  /*0140*/  LDG.E.64 R10, desc[UR4][R2.64+0x8] ;  /* 0x00000804020a7981 */ /* 0x000ea8000c1e1b00 */
[----:B------:R-:W2:Y:S02]  /*0150*/  LDG.E.64 R12, desc[UR4][R6.64+0x8] ;  /* 0x00000804060c7981 */ /* 0x000ea4000c1e1b00 */
[----:B--2---:R-:W-:-:S07]  /*0160*/  DADD R10, R10, R12 ;  /* 0x000000000a0a7229 */ /* 0x004fce000000000c */
[----:B------:R-:W-:Y:S01]  /*0170*/  STG.E.64 desc[UR4][R8.64+0x8], R10 ;  /* 0x0000080a08007986 */ /* 0x000fe2000c101b04 */
[----:B------:R-:W-:Y:S05]  /*0180*/  EXIT ;  /* 0x000000000000794d */ /* 0x000fea0003800000 */
.L_x_3:
        /* <DEDUP_REMOVED lines=15> */
.L_x_132:


//--------------------- .text.exp_golden_f32      --------------------------
	.section	.text.exp_golden_f32,"ax",@progbits
	.align	128
        .global         exp_golden_f32
        .type           exp_golden_f32,@function
        .size           exp_golden_f32,(.L_x_133 - exp_golden_f32)
        .other          exp_golden_f32,@"STO_CUDA_ENTRY STV_DEFAULT"
exp_golden_f32:
.text.exp_golden_f32:
        /* <DEDUP_REMOVED lines=10> */
[----:B0-----:R-:W-:-:S06]  /*00a0*/  IMAD.WIDE R2, R7, 0x4, R2 ;  /* 0x0000000407027825 */ /* 0x001fcc00078e0202 */
[----:B-1----:R-:W2:Y:S01]  /*00b0*/  LDG.E R2, desc[UR4][R2.64] ;  /* 0x0000000402027981 */ /* 0x002ea2000c1e1900 */
[----:B------:R-:W-:Y:S01]  /*00c0*/  HFMA2 R5, -RZ, RZ, 0.96630859375, -0.0022525787353515625 ;  /* 0x3bbb989dff057431 */ /* 0x000fe200000001ff */
[----:B------:R-:W-:Y:S01]  /*00d0*/  MOV R9, 0x437c0000 ;  /* 0x437c000000097802 */ /* 0x000fe20000000f00 */
[----:B--2---:R-:W-:-:S04]  /*00e0*/  FMUL R0, R2, -0.61803400516510009766 ;  /* 0xbf1e377a02007820 */ /* 0x004fc80000400000 */
[----:B------:R-:W-:-:S04]  /*00f0*/  FFMA.SAT R4, R0, R5, 0.5 ;  /* 0x3f00000000047423 */ /* 0x000fc80000002005 */
[----:B------:R-:W-:Y:S02]  /*0100*/  FFMA.RM R6, R4, R9, 12582913 ;  /* 0x4b40000104067423 */ /* 0x000fe40000004009 */
[----:B------:R-:W0:Y:S02]  /*0110*/  LDC.64 R4, c[0x0][0x380] ;  /* 0x0000e000ff047b82 */ /* 0x000e240000000a00 */
[C---:B------:R-:W-:Y:S01]  /*0120*/  FADD R9, R6.reuse, -12583039 ;  /* 0xcb40007f06097421 */ /* 0x040fe20000000000 */
[----:B------:R-:W-:-:S03]  /*0130*/  SHF.L.U32 R6, R6, 0x17, RZ ;  /* 0x0000001706067819 */ /* 0x000fc600000006ff */
[----:B------:R-:W-:-:S04]  /*0140*/  FFMA R9, R0, 1.4426950216293334961, -R9 ;  /* 0x3fb8aa3b00097823 */ /* 0x000fc80000000809 */
[----:B------:R-:W-:-:S06]  /*0150*/  FFMA R9, R0, 1.925963033500011079e-08, R9 ;  /* 0x32a5706000097823 */ /* 0x000fcc0000000009 */
[----:B------:R-:W1:Y:S01]  /*0160*/  MUFU.EX2 R9, R9 ;  /* 0x0000000900097308 */ /* 0x000e620000000800 */
[----:B0-----:R-:W-:-:S04]  /*0170*/  IMAD.WIDE R2, R7, 0x4, R4 ;  /* 0x0000000407027825 */ /* 0x001fc800078e0204 */
[----:B-1----:R-:W-:-:S05]  /*0180*/  FMUL R5, R6, R9 ;  /* 0x0000000906057220 */ /* 0x002fca0000400000 */
[----:B------:R-:W-:Y:S01]  /*0190*/  STG.E desc[UR4][R2.64], R5 ;  /* 0x0000000502007986 */ /* 0x000fe2000c101904 */
[----:B------:R-:W-:Y:S05]  /*01a0*/  EXIT ;  /* 0x000000000000794d */ /* 0x000fea0003800000 */
.L_x_4:
        /* <DEDUP_REMOVED lines=13> */
.L_x_133:


//--------------------- .text.exp_golden_f64      --------------------------
	.section	.text.exp_golden_f64,"ax",@progbits
	.align	128
        .global         exp_golden_f64
        .type           exp_golden_f64,@function
        .size           exp_golden_f64,(.L_x_134 - exp_golden_f64)
        .other          exp_golden_f64,@"STO_CUDA_ENTRY STV_DEFAULT"
exp_golden_f64:
.text.exp_golden_f64:
        /* <DEDUP_REMOVED lines=10> */
[----:B0-----:R-:W-:-:S05]  /*00a0*/  IMAD.WIDE R8, R0, 0x8, R8 ;  /* 0x0000000800087825 */ /* 0x001fca00078e0208 */
[----:B-1----:R-:W2:Y:S01]  /*00b0*/  LDG.E.64 R2, desc[UR4][R8.64] ;  /* 0x0000000408027981 */ /* 0x002ea2000c1e1b00 */
[----:B------:R-:W-:Y:S01]  /*00c0*/  UMOV UR6, 0x372fe950 ;  /* 0x372fe95000067882 */ /* 0x000fe20000000000 */
[----:B------:R-:W-:Y:S01]  /*00d0*/  UMOV UR7, 0x3fe3c6ef ;  /* 0x3fe3c6ef00077882 */ /* 0x000fe20000000000 */
[----:B------:R-:W-:Y:S01]  /*00e0*/  IMAD.MOV.U32 R4, RZ, RZ, 0x652b82fe ;  /* 0x652b82feff047424 */ /* 0x000fe200078e00ff */
[----:B------:R-:W-:Y:S01]  /*00f0*/  BSSY.RECONVERGENT B0, `(.L_x_5) ;  /* 0x000003c000007945 */ /* 0x000fe20003800200 */
[----:B------:R-:W-:Y:S01]  /*0100*/  IMAD.MOV.U32 R5, RZ, RZ, 0x3ff71547 ;  /* 0x3ff71547ff057424 */ /* 0x000fe200078e00ff */
[----:B--2---:R-:W-:Y:S01]  /*0110*/  DMUL R2, R2, -UR6 ;  /* 0x8000000602027c28 */ /* 0x004fe20008000000 */
[----:B------:R-:W-:Y:S01]  /*0120*/  UMOV UR6, 0xfefa39ef ;  /* 0xfefa39ef00067882 */ /* 0x000fe20000000000 */
[----:B------:R-:W-:-:S06]  /*0130*/  UMOV UR7, 0x3fe62e42 ;  /* 0x3fe62e4200077882 */ /* 0x000fcc0000000000 */
[----:B------:R-:W-:Y:S02]  /*0140*/  DFMA R4, R2, R4, 6.75539944105574400000e+15 ;  /* 0x433800000204742b */ /* 0x000fe40000000004 */
[----:B------:R-:W-:-:S06]  /*0150*/  FSETP.GEU.AND P0, PT, |R3|, 4.1917929649353027344, PT ;  /* 0x4086232b0300780b */ /* 0x000fcc0003f0e200 */
[----:B------:R-:W-:-:S08]  /*0160*/  DADD R6, R4, -6.75539944105574400000e+15 ;  /* 0xc338000004067429 */ /* 0x000fd00000000000 */
[----:B------:R-:W-:Y:S01]  /*0170*/  DFMA R10, R6, -UR6, R2 ;  /* 0x80000006060a7c2b */ /* 0x000fe20008000002 */
[----:B------:R-:W-:Y:S01]  /*0180*/  UMOV UR6, 0x3b39803f ;  /* 0x3b39803f00067882 */ /* 0x000fe20000000000 */
[----:B------:R-:W-:-:S06]  /*0190*/  UMOV UR7, 0x3c7abc9e ;  /* 0x3c7abc9e00077882 */ /* 0x000fcc0000000000 */
[----:B------:R-:W-:Y:S01]  /*01a0*/  DFMA R6, R6, -UR6, R10 ;  /* 0x8000000606067c2b */ /* 0x000fe2000800000a */
[----:B------:R-:W-:Y:S01]  /*01b0*/  UMOV UR6, 0x69ce2bdf ;  /* 0x69ce2bdf00067882 */ /* 0x000fe20000000000 */
[----:B------:R-:W-:Y:S01]  /*01c0*/  IMAD.MOV.U32 R10, RZ, RZ, -0x35dec16 ;  /* 0xfca213eaff0a7424 */ /* 0x000fe200078e00ff */
[----:B------:R-:W-:Y:S01]  /*01d0*/  MOV R11, 0x3e928af3 ;  /* 0x3e928af3000b7802 */ /* 0x000fe20000000f00 */
[----:B------:R-:W-:-:S05]  /*01e0*/  UMOV UR7, 0x3e5ade15 ;  /* 0x3e5ade1500077882 */ /* 0x000fca0000000000 */
[C---:B------:R-:W-:Y:S01]  /*01f0*/  DFMA R8, R6.reuse, UR6, R10 ;  /* 0x0000000606087c2b */ /* 0x040fe2000800000a */
[----:B------:R-:W-:Y:S01]  /*0200*/  UMOV UR6, 0x62401315 ;  /* 0x6240131500067882 */ /* 0x000fe20000000000 */
[----:B------:R-:W-:Y:S01]  /*0210*/  UMOV UR7, 0x3ec71dee ;  /* 0x3ec71dee00077882 */ /* 0x000fe20000000000 */
[----:B------:R-:W0:Y:S05]  /*0220*/  LDC.64 R10, c[0x0][0x380] ;  /* 0x0000e000ff0a7b82 */ /* 0x000e2a0000000a00 */
[----:B------:R-:W-:Y:S01]  /*0230*/  DFMA R8, R6, R8, UR6 ;  /* 0x0000000606087e2b */ /* 0x000fe20008000008 */
[----:B------:R-:W-:Y:S01]  /*0240*/  UMOV UR6, 0x7c89eb71 ;  /* 0x7c89eb7100067882 */ /* 0x000fe20000000000 */
[----:B------:R-:W-:-:S06]  /*0250*/  UMOV UR7, 0x3efa0199 ;  /* 0x3efa019900077882 */ /* 0x000fcc0000000000 */
[----:B------:R-:W-:Y:S01]  /*0260*/  DFMA R8, R6, R8, UR6 ;  /* 0x0000000606087e2b */ /* 0x000fe20008000008 */
[----:B------:R-:W-:Y:S01]  /*0270*/  UMOV UR6, 0x14761f65 ;  /* 0x14761f6500067882 */ /* 0x000fe20000000000 */
[----:B------:R-:W-:-:S06]  /*0280*/  UMOV UR7, 0x3f2a01a0 ;  /* 0x3f2a01a000077882 */ /* 0x000fcc0000000000 */
[----:B------:R-:W-:Y:S01]  /*0290*/  DFMA R8, R6, R8, UR6 ;  /* 0x0000000606087e2b */ /* 0x000fe20008000008 */
[----:B------:R-:W-:Y:S01]  /*02a0*/  UMOV UR6, 0x1852b7af ;  /* 0x1852b7af00067882 */ /* 0x000fe20000000000 */
[----:B------:R-:W-:Y:S01]  /*02b0*/  UMOV UR7, 0x3f56c16c ;  /* 0x3f56c16c00077882 */ /* 0x000fe20000000000 */
[----:B0-----:R-:W-:-:S05]  /*02c0*/  IMAD.WIDE R10, R0, 0x8, R10 ;  /* 0x00000008000a7825 */ /* 0x001fca00078e020a */
        /* <DEDUP_REMOVED lines=12> */
[----:B------:R-:W-:-:S08]  /*0390*/  DFMA R8, R6, R8, UR6 ;  /* 0x0000000606087e2b */ /* 0x000fd00008000008 */
[----:B------:R-:W-:-:S08]  /*03a0*/  DFMA R8, R6, R8, 1 ;  /* 0x3ff000000608742b */ /* 0x000fd00000000008 */
[----:B------:R-:W-:-:S10]  /*03b0*/  DFMA R8, R6, R8, 1 ;  /* 0x3ff000000608742b */ /* 0x000fd40000000008 */
[----:B------:R-:W-:Y:S02]  /*03c0*/  IMAD R7, R4, 0x100000, R9 ;  /* 0x0010000004077824 */ /* 0x000fe400078e0209 */
[----:B------:R-:W-:Y:S01]  /*03d0*/  IMAD.MOV.U32 R6, RZ, RZ, R8 ;  /* 0x000000ffff067224 */ /* 0x000fe200078e0008 */
[----:B------:R-:W-:Y:S06]  /*03e0*/  @!P0 BRA `(.L_x_6) ;  /* 0x0000000000308947 */ /* 0x000fec0003800000 */
[----:B------:R-:W-:Y:S01]  /*03f0*/  FSETP.GEU.AND P1, PT, |R3|, 4.2275390625, PT ;  /* 0x408748000300780b */ /* 0x000fe20003f2e200 */
[C---:B------:R-:W-:Y:S02]  /*0400*/  DADD R6, R2.reuse, +INF ;  /* 0x7ff0000002067429 */ /* 0x040fe40000000000 */
[----:B------:R-:W-:-:S08]  /*0410*/  DSETP.GEU.AND P0, PT, R2, RZ, PT ;  /* 0x000000ff0200722a */ /* 0x000fd00003f0e000 */
[----:B------:R-:W-:Y:S02]  /*0420*/  FSEL R6, R6, RZ, P0 ;  /* 0x000000ff06067208 */ /* 0x000fe40000000000 */
[----:B------:R-:W-:Y:S02]  /*0430*/  @!P1 LEA.HI R0, R4, R4, RZ, 0x1 ;  /* 0x0000000404009211 */ /* 0x000fe400078f08ff */
[----:B------:R-:W-:Y:S02]  /*0440*/  FSEL R7, R7, RZ, P0 ;  /* 0x000000ff07077208 */ /* 0x000fe40000000000 */
[----:B------:R-:W-:-:S04]  /*0450*/  @!P1 SHF.R.S32.HI R3, RZ, 0x1, R0 ;  /* 0x00000001ff039819 */ /* 0x000fc80000011400 */
[----:B------:R-:W-:Y:S01]  /*0460*/  @!P1 IADD3 R2, PT, PT, R4, -R3, RZ ;  /* 0x8000000304029210 */ /* 0x000fe20007ffe0ff */
[----:B------:R-:W-:-:S03]  /*0470*/  @!P1 IMAD R9, R3, 0x100000, R9 ;  /* 0x0010000003099824 */ /* 0x000fc600078e0209 */
[----:B------:R-:W-:Y:S02]  /*0480*/  @!P1 LEA R3, R2, 0x3ff00000, 0x14 ;  /* 0x3ff0000002039811 */ /* 0x000fe400078ea0ff */
[----:B------:R-:W-:-:S06]  /*0490*/  @!P1 MOV R2, RZ ;  /* 0x000000ff00029202 */ /* 0x000fcc0000000f00 */
[----:B------:R-:W-:-:S11]  /*04a0*/  @!P1 DMUL R6, R8, R2 ;  /* 0x0000000208069228 */ /* 0x000fd60000000000 */
.L_x_6:
[----:B------:R-:W-:Y:S05]  /*04b0*/  BSYNC.RECONVERGENT B0 ;  /* 0x0000000000007941 */ /* 0x000fea0003800200 */
.L_x_5:
[----:B------:R-:W-:Y:S01]  /*04c0*/  STG.E.64 desc[UR4][R10.64], R6 ;  /* 0x000000060a007986 */ /* 0x000fe2000c101b04 */
[----:B------:R-:W-:Y:S05]  /*04d0*/  EXIT ;  /* 0x000000000000794d */ /* 0x000fea0003800000 */
.L_x_7:
        /* <DEDUP_REMOVED lines=10> */
.L_x_134:


//--------------------- .text.relu_f32            --------------------------
	.section	.text.relu_f32,"ax",@progbits
	.align	128
        .global         relu_f32
        .type           relu_f32,@function
        .size           relu_f32,(.L_x_135 - relu_f32)
        .other          relu_f32,@"STO_CUDA_ENTRY STV_DEFAULT"
relu_f32:
.text.relu_f32:
        /* <DEDUP_REMOVED lines=9> */
[----:B------:R-:W1:Y:S07]  /*0090*/  LDCU.64 UR4, c[0x0][0x358] ;  /* 0x00006b00ff0477ac */ /* 0x000e6e0008000a00 */
[----:B------:R-:W2:Y:S01]  /*00a0*/  LDC.64 R4, c[0x0][0x380] ;  /* 0x0000e000ff047b82 */ /* 0x000ea20000000a00 */
[----:B0-----:R-:W-:-:S06]  /*00b0*/  IMAD.WIDE R2, R7, 0x4, R2 ;  /* 0x0000000407027825 */ /* 0x001fcc00078e0202 */
[----:B-1----:R-:W3:Y:S01]  /*00c0*/  LDG.E R2, desc[UR4][R2.64] ;  /* 0x0000000402027981 */ /* 0x002ee2000c1e1900 */
[----:B--2---:R-:W-:Y:S01]  /*00d0*/  IMAD.WIDE R4, R7, 0x4, R4 ;  /* 0x0000000407047825 */ /* 0x004fe200078e0204 */
[----:B---3--:R-:W-:-:S05]  /*00e0*/  FMNMX R7, RZ, R2, !PT ;  /* 0x00000002ff077209 */ /* 0x008fca0007800000 */
[----:B------:R-:W-:Y:S01]  /*00f0*/  STG.E desc[UR4][R4.64], R7 ;  /* 0x0000000704007986 */ /* 0x000fe2000c101904 */
[----:B------:R-:W-:Y:S05]  /*0100*/  EXIT ;  /* 0x000000000000794d */ /* 0x000fea0003800000 */
.L_x_8:
        /* <DEDUP_REMOVED lines=15> */
.L_x_135:


//--------------------- .text.relu_f64            --------------------------
	.section	.text.relu_f64,"ax",@progbits
	.align	128
        .global         relu_f64
        .type           relu_f64,@function
        .size           relu_f64,(.L_x_136 - relu_f64)
        .other          relu_f64,@"STO_CUDA_ENTRY STV_DEFAULT"
relu_f64:
.text.relu_f64:
        /* <DEDUP_REMOVED lines=12> */
[----:B-1----:R-:W3:Y:S01]  /*00c0*/  LDG.E.64 R2, desc[UR4][R2.64] ;  /* 0x0000000402027981 */ /* 0x002ee2000c1e1b00 */
[----:B------:R-:W-:Y:S02]  /*00d0*/  IMAD.MOV.U32 R0, RZ, RZ, RZ ;  /* 0x000000ffff007224 */ /* 0x000fe400078e00ff */
[----:B------:R-:W-:Y:S02]  /*00e0*/  HFMA2 R4, -RZ, RZ, 0, 0 ;  /* 0x00000000ff047431 */ /* 0x000fe400000001ff */
[----:B--2---:R-:W-:Y:S01]  /*00f0*/  IMAD.WIDE R6, R5, 0x8, R6 ;  /* 0x0000000805067825 */ /* 0x004fe200078e0206 */
[----:B---3--:R-:W-:Y:S01]  /*0100*/  DSETP.MAX.AND P0, P1, RZ, R2, PT ;  /* 0x00000002ff00722a */ /* 0x008fe2000390f000 */
[----:B------:R-:W-:Y:S02]  /*0110*/  MOV R11, R3 ;  /* 0x00000003000b7202 */ /* 0x000fe40000000f00 */
[----:B------:R-:W-:-:S03]  /*0120*/  IMAD.MOV.U32 R9, RZ, RZ, R2 ;  /* 0x000000ffff097224 */ /* 0x000fc600078e0002 */
[----:B------:R-:W-:Y:S02]  /*0130*/  FSEL R13, R0, R11, P0 ;  /* 0x0000000b000d7208 */ /* 0x000fe40000000000 */
[----:B------:R-:W-:-:S06]  /*0140*/  SEL R4, R4, R9, P0 ;  /* 0x0000000904047207 */ /* 0x000fcc0000000000 */
[----:B------:R-:W-:-:S05]  /*0150*/  @P1 LOP3.LUT R13, R11, 0x80000, RZ, 0xfc, !PT ;  /* 0x000800000b0d1812 */ /* 0x000fca00078efcff */
[----:B------:R-:W-:-:S05]  /*0160*/  IMAD.MOV.U32 R5, RZ, RZ, R13 ;  /* 0x000000ffff057224 */ /* 0x000fca00078e000d */
[----:B------:R-:W-:Y:S01]  /*0170*/  STG.E.64 desc[UR4][R6.64], R4 ;  /* 0x0000000406007986 */ /* 0x000fe2000c101b04 */
[----:B------:R-:W-:Y:S05]  /*0180*/  EXIT ;  /* 0x000000000000794d */ /* 0x000fea0003800000 */
.L_x_9:
        /* <DEDUP_REMOVED lines=15> */
.L_x_136:


//--------------------- .text.sigmoid_f32         --------------------------
	.section	.text.sigmoid_f32,"ax",@progbits
	.align	128
        .global         sigmoid_f32
        .type           sigmoid_f32,@function
        .size           sigmoid_f32,(.L_x_121 - sigmoid_f32)
        .other          sigmoid_f32,@"STO_CUDA_ENTRY STV_DEFAULT"
sigmoid_f32:
.text.sigmoid_f32:
        /* <DEDUP_REMOVED lines=12> */
[----:B------:R-:W-:Y:S01]  /*00c0*/  IMAD.MOV.U32 R7, RZ, RZ, 0x3bbb989d ;  /* 0x3bbb989dff077424 */ /* 0x000fe200078e00ff */
[----:B------:R-:W-:Y:S01]  /*00d0*/  BSSY.RECONVERGENT B0, `(.L_x_10) ;  /* 0x0000015000007945 */ /* 0x000fe20003800200 */
[----:B------:R-:W-:Y:S02]  /*00e0*/  IMAD.MOV.U32 R9, RZ, RZ, 0x437c0000 ;  /* 0x437c0000ff097424 */ /* 0x000fe400078e00ff */
[----:B--2---:R-:W-:-:S04]  /*00f0*/  FFMA.SAT R0, R4, -R7, 0.5 ;  /* 0x3f00000004007423 */ /* 0x004fc80000002807 */
[----:B------:R-:W-:-:S04]  /*0100*/  FFMA.RM R0, R0, R9, 12582913 ;  /* 0x4b40000100007423 */ /* 0x000fc80000004009 */
[C---:B------:R-:W-:Y:S01]  /*0110*/  FADD R7, R0.reuse, -12583039 ;  /* 0xcb40007f00077421 */ /* 0x040fe20000000000 */
[----:B------:R-:W-:-:S03]  /*0120*/  SHF.L.U32 R0, R0, 0x17, RZ ;  /* 0x0000001700007819 */ /* 0x000fc600000006ff */
[----:B------:R-:W-:-:S04]  /*0130*/  FFMA R7, R4, -1.4426950216293334961, -R7 ;  /* 0xbfb8aa3b04077823 */ /* 0x000fc80000000807 */
[----:B------:R-:W-:-:S06]  /*0140*/  FFMA R7, R4, -1.925963033500011079e-08, R7 ;  /* 0xb2a5706004077823 */ /* 0x000fcc0000000007 */
[----:B------:R-:W0:Y:S02]  /*0150*/  MUFU.EX2 R7, R7 ;  /* 0x0000000700077308 */ /* 0x000e240000000800 */
[----:B0-----:R-:W-:-:S04]  /*0160*/  FFMA R0, R0, R7, 1 ;  /* 0x3f80000000007423 */ /* 0x001fc80000000007 */
[----:B------:R-:W-:-:S05]  /*0170*/  VIADD R2, R0, 0x1800000 ;  /* 0x0180000000027836 */ /* 0x000fca0000000000 */
[----:B------:R-:W-:-:S04]  /*0180*/  LOP3.LUT R2, R2, 0x7f800000, RZ, 0xc0, !PT ;  /* 0x7f80000002027812 */ /* 0x000fc800078ec0ff */
[----:B------:R-:W-:-:S13]  /*0190*/  ISETP.GT.U32.AND P0, PT, R2, 0x1ffffff, PT ;  /* 0x01ffffff0200780c */ /* 0x000fda0003f04070 */
[----:B------:R-:W-:Y:S05]  /*01a0*/  @P0 BRA `(.L_x_11) ;  /* 0x00000000000c0947 */ /* 0x000fea0003800000 */
[----:B------:R-:W-:-:S07]  /*01b0*/  MOV R4, 0x1d0 ;  /* 0x000001d000047802 */ /* 0x000fce0000000f00 */
[----:B------:R-:W-:Y:S05]  /*01c0*/  CALL.REL.NOINC `($__internal_0_$__cuda_sm20_rcp_rn_f32_slowpath) ;  /* 0x0000000000287944 */ /* 0x000fea0003c00000 */
[----:B------:R-:W-:Y:S05]  /*01d0*/  BRA `(.L_x_12) ;  /* 0x0000000000107947 */ /* 0x000fea0003800000 */
.L_x_11:
[----:B------:R-:W0:Y:S02]  /*01e0*/  MUFU.RCP R7, R0 ;  /* 0x0000000000077308 */ /* 0x000e240000001000 */
[----:B0-----:R-:W-:-:S04]  /*01f0*/  FFMA R2, R0, R7, -1 ;  /* 0xbf80000000027423 */ /* 0x001fc80000000007 */
[----:B------:R-:W-:-:S04]  /*0200*/  FADD.FTZ R2, -R2, -RZ ;  /* 0x800000ff02027221 */ /* 0x000fc80000010100 */
[----:B------:R-:W-:-:S07]  /*0210*/  FFMA R7, R7, R2, R7 ;  /* 0x0000000207077223 */ /* 0x000fce0000000007 */
.L_x_12:
[----:B------:R-:W-:Y:S05]  /*0220*/  BSYNC.RECONVERGENT B0 ;  /* 0x0000000000007941 */ /* 0x000fea0003800200 */
.L_x_10:
[----:B------:R-:W0:Y:S02]  /*0230*/  LDC.64 R4, c[0x0][0x380] ;  /* 0x0000e000ff047b82 */ /* 0x000e240000000a00 */
[----:B0-----:R-:W-:-:S05]  /*0240*/  IMAD.WIDE R2, R3, 0x4, R4 ;  /* 0x0000000403027825 */ /* 0x001fca00078e0204 */
[----:B------:R-:W-:Y:S01]  /*0250*/  STG.E desc[UR4][R2.64], R7 ;  /* 0x0000000702007986 */ /* 0x000fe2000c101904 */
[----:B------:R-:W-:Y:S05]  /*0260*/  EXIT ;  /* 0x000000000000794d */ /* 0x000fea0003800000 */
        .weak           $__internal_0_$__cuda_sm20_rcp_rn_f32_slowpath
        .type           $__internal_0_$__cuda_sm20_rcp_rn_f32_slowpath,@function
        .size           $__internal_0_$__cuda_sm20_rcp_rn_f32_slowpath,(.L_x_121 - $__internal_0_$__cuda_sm20_rcp_rn_f32_slowpath)
$__internal_0_$__cuda_sm20_rcp_rn_f32_slowpath:
[----:B------:R-:W-:Y:S01]  /*0270*/  IMAD.SHL.U32 R2, R0, 0x2, RZ ;  /* 0x0000000200027824 */ /* 0x000fe200078e00ff */
[----:B------:R-:W-:Y:S04]  /*0280*/  BSSY.RECONVERGENT B1, `(.L_x_13) ;  /* 0x0000030000017945 */ /* 0x000fe80003800200 */
[----:B------:R-:W-:-:S04]  /*0290*/  SHF.R.U32.HI R2, RZ, 0x18, R2 ;  /* 0x00000018ff027819 */ /* 0x000fc80000011602 */
[----:B------:R-:W-:-:S13]  /*02a0*/  ISETP.NE.U32.AND P0, PT, R2, RZ, PT ;  /* 0x000000ff0200720c */ /* 0x000fda0003f05070 */
[----:B------:R-:W-:Y:S05]  /*02b0*/  @P0 BRA `(.L_x_14) ;  /* 0x0000000000280947 */ /* 0x000fea0003800000 */
[----:B------:R-:W-:-:S04]  /*02c0*/  SHF.L.U32 R2, R0, 0x1, RZ ;  /* 0x0000000100027819 */ /* 0x000fc800000006ff */
[----:B------:R-:W-:-:S13]  /*02d0*/  ISETP.NE.AND P0, PT, R2, RZ, PT ;  /* 0x000000ff0200720c */ /* 0x000fda0003f05270 */
[----:B------:R-:W-:Y:S01]  /*02e0*/  @P0 FFMA R6, R0, 1.84467440737095516160e+19, RZ ;  /* 0x5f80000000060823 */ /* 0x000fe200000000ff */
[----:B------:R-:W-:Y:S08]  /*02f0*/  @!P0 MUFU.RCP R5, R0 ;  /* 0x0000000000058308 */ /* 0x000ff00000001000 */
[----:B------:R-:W0:Y:S02]  /*0300*/  @P0 MUFU.RCP R7, R6 ;  /* 0x0000000600070308 */ /* 0x000e240000001000 */
[----:B0-----:R-:W-:-:S04]  /*0310*/  @P0 FFMA R2, R6, R7, -1 ;  /* 0xbf80000006020423 */ /* 0x001fc80000000007 */
[----:B------:R-:W-:-:S04]  /*0320*/  @P0 FADD.FTZ R2, -R2, -RZ ;  /* 0x800000ff02020221 */ /* 0x000fc80000010100 */
[----:B------:R-:W-:-:S04]  /*0330*/  @P0 FFMA R2, R7, R2, R7 ;  /* 0x0000000207020223 */ /* 0x000fc80000000007 */
[----:B------:R-:W-:Y:S01]  /*0340*/  @P0 FFMA R5, R2, 1.84467440737095516160e+19, RZ ;  /* 0x5f80000002050823 */ /* 0x000fe200000000ff */
[----:B------:R-:W-:Y:S06]  /*0350*/  BRA `(.L_x_15) ;  /* 0x0000000000887947 */ /* 0x000fec0003800000 */
.L_x_14:
[----:B------:R-:W-:-:S05]  /*0360*/  VIADD R5, R2, 0xffffff03 ;  /* 0xffffff0302057836 */ /* 0x000fca0000000000 */
[----:B------:R-:W-:-:S13]  /*0370*/  ISETP.GT.U32.AND P0, PT, R5, 0x1, PT ;  /* 0x000000010500780c */ /* 0x000fda0003f04070 */
[----:B------:R-:W-:Y:S05]  /*0380*/  @P0 BRA `(.L_x_16) ;  /* 0x0000000000780947 */ /* 0x000fea0003800000 */
[----:B------:R-:W-:Y:S01]  /*0390*/  LOP3.LUT R6, R0, 0x7fffff, RZ, 0xc0, !PT ;  /* 0x007fffff00067812 */ /* 0x000fe200078ec0ff */
[----:B------:R-:W-:-:S03]  /*03a0*/  IMAD.MOV.U32 R10, RZ, RZ, 0x3 ;  /* 0x00000003ff0a7424 */ /* 0x000fc600078e00ff */
[----:B------:R-:W-:Y:S02]  /*03b0*/  LOP3.LUT R6, R6, 0x3f800000, RZ, 0xfc, !PT ;  /* 0x3f80000006067812 */ /* 0x000fe400078efcff */
[----:B------:R-:W-:Y:S02]  /*03c0*/  SHF.L.U32 R11, R10, R5, RZ ;  /* 0x000000050a0b7219 */ /* 0x000fe400000006ff */
[----:B------:R-:W0:Y:S02]  /*03d0*/  MUFU.RCP R7, R6 ;  /* 0x0000000600077308 */ /* 0x000e240000001000 */
[----:B0-----:R-:W-:-:S04]  /*03e0*/  FFMA R8, R6, R7, -1 ;  /* 0xbf80000006087423 */ /* 0x001fc80000000007 */
[----:B------:R-:W-:-:S04]  /*03f0*/  FADD.FTZ R8, -R8, -RZ ;  /* 0x800000ff08087221 */ /* 0x000fc80000010100 */
[CCC-:B------:R-:W-:Y:S01]  /*0400*/  FFMA.RM R9, R7.reuse, R8.reuse, R7.reuse ;  /* 0x0000000807097223 */ /* 0x1c0fe20000004007 */
[----:B------:R-:W-:-:S04]  /*0410*/  FFMA.RP R8, R7, R8, R7 ;  /* 0x0000000807087223 */ /* 0x000fc80000008007 */
[C---:B------:R-:W-:Y:S02]  /*0420*/  LOP3.LUT R7, R9.reuse, 0x7fffff, RZ, 0xc0, !PT ;  /* 0x007fffff09077812 */ /* 0x040fe400078ec0ff */
[----:B------:R-:W-:Y:S02]  /*0430*/  FSETP.NEU.FTZ.AND P0, PT, R9, R8, PT ;  /* 0x000000080900720b */ /* 0x000fe40003f1d000 */
[----:B------:R-:W-:Y:S02]  /*0440*/  LOP3.LUT R8, R7, 0x800000, RZ, 0xfc, !PT ;  /* 0x0080000007087812 */ /* 0x000fe400078efcff */
[----:B------:R-:W-:Y:S02]  /*0450*/  SEL R7, RZ, 0xffffffff, !P0 ;  /* 0xffffffffff077807 */ /* 0x000fe40004000000 */
[----:B------:R-:W-:Y:S02]  /*0460*/  LOP3.LUT R6, R11, R8, RZ, 0xc0, !PT ;  /* 0x000000080b067212 */ /* 0x000fe400078ec0ff */
[----:B------:R-:W-:-:S02]  /*0470*/  IADD3 R7, PT, PT, -R7, RZ, RZ ;  /* 0x000000ff07077210 */ /* 0x000fc40007ffe1ff */
[-C--:B------:R-:W-:Y:S02]  /*0480*/  SHF.R.U32.HI R6, RZ, R5.reuse, R6 ;  /* 0x00000005ff067219 */ /* 0x080fe40000011606 */
[----:B------:R-:W-:Y:S02]  /*0490*/  LOP3.LUT P1, RZ, R7, R5, R8, 0xf8, !PT ;  /* 0x0000000507ff7212 */ /* 0x000fe4000782f808 */
[C---:B------:R-:W-:Y:S02]  /*04a0*/  LOP3.LUT P0, RZ, R6.reuse, 0x1, RZ, 0xc0, !PT ;  /* 0x0000000106ff7812 */ /* 0x040fe4000780c0ff */
[----:B------:R-:W-:-:S04]  /*04b0*/  LOP3.LUT P2, RZ, R6, 0x2, RZ, 0xc0, !PT ;  /* 0x0000000206ff7812 */ /* 0x000fc8000784c0ff */
[----:B------:R-:W-:Y:S02]  /*04c0*/  PLOP3.LUT P0, PT, P0, P1, P2, 0xe0, 0x0 ;  /* 0x000000000000781c */ /* 0x000fe40000703c20 */
[----:B------:R-:W-:Y:S02]  /*04d0*/  LOP3.LUT P1, RZ, R0, 0x7fffff, RZ, 0xc0, !PT ;  /* 0x007fffff00ff7812 */ /* 0x000fe4000782c0ff */
[----:B------:R-:W-:-:S05]  /*04e0*/  SEL R5, RZ, 0x1, !P0 ;  /* 0x00000001ff057807 */ /* 0x000fca0004000000 */
[----:B------:R-:W-:-:S05]  /*04f0*/  IMAD.MOV R5, RZ, RZ, -R5 ;  /* 0x000000ffff057224 */ /* 0x000fca00078e0a05 */
[----:B------:R-:W-:Y:S02]  /*0500*/  ISETP.GE.AND P0, PT, R5, RZ, PT ;  /* 0x000000ff0500720c */ /* 0x000fe40003f06270 */
[----:B------:R-:W-:-:S04]  /*0510*/  IADD3 R5, PT, PT, R2, -0xfc, RZ ;  /* 0xffffff0402057810 */ /* 0x000fc80007ffe0ff */
[----:B------:R-:W-:-:S07]  /*0520*/  SHF.R.U32.HI R5, RZ, R5, R8 ;  /* 0x00000005ff057219 */ /* 0x000fce0000011608 */
[----:B------:R-:W-:-:S05]  /*0530*/  @!P0 VIADD R5, R5, 0x1 ;  /* 0x0000000105058836 */ /* 0x000fca0000000000 */
[----:B------:R-:W-:-:S04]  /*0540*/  @!P1 SHF.L.U32 R5, R5, 0x1, RZ ;  /* 0x0000000105059819 */ /* 0x000fc800000006ff */
[----:B------:R-:W-:Y:S01]  /*0550*/  LOP3.LUT R5, R5, 0x80000000, R0, 0xf8, !PT ;  /* 0x8000000005057812 */ /* 0x000fe200078ef800 */
[----:B------:R-:W-:Y:S06]  /*0560*/  BRA `(.L_x_15) ;  /* 0x0000000000047947 */ /* 0x000fec0003800000 */
.L_x_16:
[----:B------:R0:W1:Y:S02]  /*0570*/  MUFU.RCP R5, R0 ;  /* 0x0000000000057308 */ /* 0x0000640000001000 */
.L_x_15:
[----:B------:R-:W-:Y:S05]  /*0580*/  BSYNC.RECONVERGENT B1 ;  /* 0x0000000000017941 */ /* 0x000fea0003800200 */
.L_x_13:
[----:B-1----:R-:W-:Y:S02]  /*0590*/  IMAD.MOV.U32 R7, RZ, RZ, R5 ;  /* 0x000000ffff077224 */ /* 0x002fe400078e0005 */
[----:B------:R-:W-:-:S04]  /*05a0*/  HFMA2 R5, -RZ, RZ, 0, 0 ;  /* 0x00000000ff057431 */ /* 0x000fc800000001ff */
[----:B0-----:R-:W-:Y:S05]  /*05b0*/  RET.REL.NODEC R4 `(sigmoid_f32) ;  /* 0xfffffff804907950 */ /* 0x001fea0003c3ffff */
.L_x_17:
        /* <DEDUP_REMOVED lines=12> */
.L_x_121:


//--------------------- .text.sigmoid_f64         --------------------------
	.section	.text.sigmoid_f64,"ax",@progbits
	.align	128
        .global         sigmoid_f64
        .type           sigmoid_f64,@function
        .size           sigmoid_f64,(.L_x_122 - sigmoid_f64)
        .other          sigmoid_f64,@"STO_CUDA_ENTRY STV_DEFAULT"
sigmoid_f64:
.text.sigmoid_f64:
        /* <DEDUP_REMOVED lines=11> */
[----:B-1----:R-:W2:Y:S01]  /*00b0*/  LDG.E.64 R2, desc[UR4][R2.64] ;  /* 0x0000000402027981 */ /* 0x002ea2000c1e1b00 */
[----:B------:R-:W-:Y:S01]  /*00c0*/  IMAD.MOV.U32 R4, RZ, RZ, 0x652b82fe ;  /* 0x652b82feff047424 */ /* 0x000fe200078e00ff */
[----:B------:R-:W-:Y:S01]  /*00d0*/  UMOV UR6, 0xfefa39ef ;  /* 0xfefa39ef00067882 */ /* 0x000fe20000000000 */
[----:B------:R-:W-:Y:S01]  /*00e0*/  IMAD.MOV.U32 R5, RZ, RZ, 0x3ff71547 ;  /* 0x3ff71547ff057424 */ /* 0x000fe200078e00ff */
[----:B------:R-:W-:Y:S01]  /*00f0*/  UMOV UR7, 0x3fe62e42 ;  /* 0x3fe62e4200077882 */ /* 0x000fe20000000000 */
[----:B------:R-:W-:Y:S04]  /*0100*/  BSSY.RECONVERGENT B0, `(.L_x_18) ;  /* 0x0000037000007945 */ /* 0x000fe80003800200 */
[----:B--2---:R-:W-:Y:S02]  /*0110*/  DFMA R4, R2, -R4, 6.75539944105574400000e+15 ;  /* 0x433800000204742b */ /* 0x004fe40000000804 */
[----:B------:R-:W-:-:S06]  /*0120*/  DADD R10, -RZ, -R2 ;  /* 0x00000000ff0a7229 */ /* 0x000fcc0000000902 */
[----:B------:R-:W-:-:S04]  /*0130*/  DADD R6, R4, -6.75539944105574400000e+15 ;  /* 0xc338000004067429 */ /* 0x000fc80000000000 */
[----:B------:R-:W-:-:S04]  /*0140*/  FSETP.GEU.AND P0, PT, |R11|, 4.1917929649353027344, PT ;  /* 0x4086232b0b00780b */ /* 0x000fc80003f0e200 */
[----:B------:R-:W-:Y:S01]  /*0150*/  DFMA R8, R6, -UR6, -R2 ;  /* 0x8000000606087c2b */ /* 0x000fe20008000802 */
[----:B------:R-:W-:Y:S01]  /*0160*/  UMOV UR6, 0x3b39803f ;  /* 0x3b39803f00067882 */ /* 0x000fe20000000000 */
[----:B------:R-:W-:-:S06]  /*0170*/  UMOV UR7, 0x3c7abc9e ;  /* 0x3c7abc9e00077882 */ /* 0x000fcc0000000000 */
[----:B------:R-:W-:Y:S01]  /*0180*/  DFMA R6, R6, -UR6, R8 ;  /* 0x8000000606067c2b */ /* 0x000fe20008000008 */
[----:B------:R-:W-:Y:S01]  /*0190*/  UMOV UR6, 0x69ce2bdf ;  /* 0x69ce2bdf00067882 */ /* 0x000fe20000000000 */
[----:B------:R-:W-:Y:S01]  /*01a0*/  IMAD.MOV.U32 R8, RZ, RZ, -0x35dec16 ;  /* 0xfca213eaff087424 */ /* 0x000fe200078e00ff */
[----:B------:R-:W-:Y:S01]  /*01b0*/  MOV R9, 0x3e928af3 ;  /* 0x3e928af300097802 */ /* 0x000fe20000000f00 */
[----:B------:R-:W-:-:S05]  /*01c0*/  UMOV UR7, 0x3e5ade15 ;  /* 0x3e5ade1500077882 */ /* 0x000fca0000000000 */
[----:B------:R-:W-:Y:S01]  /*01d0*/  DFMA R8, R6, UR6, R8 ;  /* 0x0000000606087c2b */ /* 0x000fe20008000008 */
        /* <DEDUP_REMOVED lines=30> */
[C---:B------:R-:W-:Y:S02]  /*03c0*/  DADD R6, -R2.reuse, +INF ;  /* 0x7ff0000002067429 */ /* 0x040fe40000000100 */
[----:B------:R-:W-:-:S08]  /*03d0*/  DSETP.GT.AND P0, PT, R2, RZ, PT ;  /* 0x000000ff0200722a */ /* 0x000fd00003f04000 */
[----:B------:R-:W-:Y:S02]  /*03e0*/  FSEL R6, R6, RZ, !P0 ;  /* 0x000000ff06067208 */ /* 0x000fe40004000000 */
[----:B------:R-:W-:Y:S02]  /*03f0*/  @!P1 LEA.HI R5, R4, R4, RZ, 0x1 ;  /* 0x0000000404059211 */ /* 0x000fe400078f08ff */
[----:B------:R-:W-:Y:S02]  /*0400*/  FSEL R7, R7, RZ, !P0 ;  /* 0x000000ff07077208 */ /* 0x000fe40004000000 */
[----:B------:R-:W-:-:S04]  /*0410*/  @!P1 SHF.R.S32.HI R5, RZ, 0x1, R5 ;  /* 0x00000001ff059819 */ /* 0x000fc80000011405 */
[----:B------:R-:W-:Y:S01]  /*0420*/  @!P1 LEA R9, R5, R9, 0x14 ;  /* 0x0000000905099211 */ /* 0x000fe200078ea0ff */
[----:B------:R-:W-:-:S05]  /*0430*/  @!P1 IMAD.IADD R2, R4, 0x1, -R5 ;  /* 0x0000000104029824 */ /* 0x000fca00078e0a05 */
[----:B------:R-:W-:Y:S01]  /*0440*/  @!P1 LEA R3, R2, 0x3ff00000, 0x14 ;  /* 0x3ff0000002039811 */ /* 0x000fe200078ea0ff */
[----:B------:R-:W-:-:S06]  /*0450*/  @!P1 IMAD.MOV.U32 R2, RZ, RZ, RZ ;  /* 0x000000ffff029224 */ /* 0x000fcc00078e00ff */
[----:B------:R-:W-:-:S11]  /*0460*/  @!P1 DMUL R6, R8, R2 ;  /* 0x0000000208069228 */ /* 0x000fd60000000000 */
.L_x_19:
[----:B------:R-:W-:Y:S05]  /*0470*/  BSYNC.RECONVERGENT B0 ;  /* 0x0000000000007941 */ /* 0x000fea0003800200 */
.L_x_18:
[----:B------:R-:W-:Y:S01]  /*0480*/  DADD R8, R6, 1 ;  /* 0x3ff0000006087429 */ /* 0x000fe20000000000 */
[----:B------:R-:W-:Y:S05]  /*0490*/  BSSY.RECONVERGENT B0, `(.L_x_20) ;  /* 0x000000e000007945 */ /* 0x000fea0003800200 */
[----:B------:R-:W0:Y:S04]  /*04a0*/  MUFU.RCP64H R3, R9 ;  /* 0x0000000900037308 */ /* 0x000e280000001800 */
[----:B------:R-:W-:-:S05]  /*04b0*/  VIADD R2, R9, 0x300402 ;  /* 0x0030040209027836 */ /* 0x000fca0000000000 */
[----:B------:R-:W-:Y:S01]  /*04c0*/  FSETP.GEU.AND P0, PT, |R2|, 5.8789094863358348022e-39, PT ;  /* 0x004004020200780b */ /* 0x000fe20003f0e200 */
[----:B0-----:R-:W-:-:S08]  /*04d0*/  DFMA R4, -R8, R2, 1 ;  /* 0x3ff000000804742b */ /* 0x001fd00000000102 */
[----:B------:R-:W-:-:S08]  /*04e0*/  DFMA R4, R4, R4, R4 ;  /* 0x000000040404722b */ /* 0x000fd00000000004 */
[----:B------:R-:W-:-:S08]  /*04f0*/  DFMA R4, R2, R4, R2 ;  /* 0x000000040204722b */ /* 0x000fd00000000002 */
[----:B------:R-:W-:-:S08]  /*0500*/  DFMA R6, -R8, R4, 1 ;  /* 0x3ff000000806742b */ /* 0x000fd00000000104 */
[----:B------:R-:W-:Y:S01]  /*0510*/  DFMA R4, R4, R6, R4 ;  /* 0x000000060404722b */ /* 0x000fe20000000004 */
[----:B------:R-:W-:Y:S10]  /*0520*/  @P0 BRA `(.L_x_21) ;  /* 0x0000000000100947 */ /* 0x000ff40003800000 */
[----:B------:R-:W-:-:S05]  /*0530*/  LOP3.LUT R2, R9, 0x7fffffff, RZ, 0xc0, !PT ;  /* 0x7fffffff09027812 */ /* 0x000fca00078ec0ff */
[----:B------:R-:W-:Y:S01]  /*0540*/  VIADD R3, R2, 0xfff00000 ;  /* 0xfff0000002037836 */ /* 0x000fe20000000000 */
[----:B------:R-:W-:-:S07]  /*0550*/  MOV R2, 0x570 ;  /* 0x0000057000027802 */ /* 0x000fce0000000f00 */
[----:B------:R-:W-:Y:S05]  /*0560*/  CALL.REL.NOINC `($__internal_1_$__cuda_sm20_dblrcp_rn_slowpath_v3) ;  /* 0x0000000000147944 */ /* 0x000fea0003c00000 */
.L_x_21:
[----:B------:R-:W-:Y:S05]  /*0570*/  BSYNC.RECONVERGENT B0 ;  /* 0x0000000000007941 */ /* 0x000fea0003800200 */
.L_x_20:
[----:B------:R-:W0:Y:S02]  /*0580*/  LDC.64 R2, c[0x0][0x380] ;  /* 0x0000e000ff027b82 */ /* 0x000e240000000a00 */
[----:B0-----:R-:W-:-:S05]  /*0590*/  IMAD.WIDE R2, R0, 0x8, R2 ;  /* 0x0000000800027825 */ /* 0x001fca00078e0202 */
[----:B------:R-:W-:Y:S01]  /*05a0*/  STG.E.64 desc[UR4][R2.64], R4 ;  /* 0x0000000402007986 */ /* 0x000fe2000c101b04 */
[----:B------:R-:W-:Y:S05]  /*05b0*/  EXIT ;  /* 0x000000000000794d */ /* 0x000fea0003800000 */
        .weak           $__internal_1_$__cuda_sm20_dblrcp_rn_slowpath_v3
        .type           $__internal_1_$__cuda_sm20_dblrcp_rn_slowpath_v3,@function
        .size           $__internal_1_$__cuda_sm20_dblrcp_rn_slowpath_v3,(.L_x_122 - $__internal_1_$__cuda_sm20_dblrcp_rn_slowpath_v3)
$__internal_1_$__cuda_sm20_dblrcp_rn_slowpath_v3:
[----:B------:R-:W-:Y:S01]  /*05c0*/  MOV R4, R8 ;  /* 0x0000000800047202 */ /* 0x000fe20000000f00 */
[----:B------:R-:W-:Y:S01]  /*05d0*/  IMAD.MOV.U32 R5, RZ, RZ, R9 ;  /* 0x000000ffff057224 */ /* 0x000fe200078e0009 */
[----:B------:R-:W-:Y:S05]  /*05e0*/  BSSY.RECONVERGENT B1, `(.L_x_22) ;  /* 0x0000025000017945 */ /* 0x000fea0003800200 */
[----:B------:R-:W-:-:S14]  /*05f0*/  DSETP.GTU.AND P0, PT, |R4|, +INF , PT ;  /* 0x7ff000000400742a */ /* 0x000fdc0003f0c200 */
[----:B------:R-:W-:Y:S05]  /*0600*/  @P0 BRA `(.L_x_23) ;  /* 0x0000000000800947 */ /* 0x000fea0003800000 */
[----:B------:R-:W-:-:S05]  /*0610*/  LOP3.LUT R8, R9, 0x7fffffff, RZ, 0xc0, !PT ;  /* 0x7fffffff09087812 */ /* 0x000fca00078ec0ff */
[----:B------:R-:W-:-:S05]  /*0620*/  VIADD R6, R8, 0xffffffff ;  /* 0xffffffff08067836 */ /* 0x000fca0000000000 */
[----:B------:R-:W-:-:S13]  /*0630*/  ISETP.GE.U32.AND P0, PT, R6, 0x7fefffff, PT ;  /* 0x7fefffff0600780c */ /* 0x000fda0003f06070 */
[----:B------:R-:W-:Y:S01]  /*0640*/  @P0 LOP3.LUT R7, R5, 0x7ff00000, RZ, 0x3c, !PT ;  /* 0x7ff0000005070812 */ /* 0x000fe200078e3cff */
[----:B------:R-:W-:Y:S01]  /*0650*/  @P0 IMAD.MOV.U32 R6, RZ, RZ, RZ ;  /* 0x000000ffff060224 */ /* 0x000fe200078e00ff */
[----:B------:R-:W-:Y:S06]  /*0660*/  @P0 BRA `(.L_x_24) ;  /* 0x0000000000700947 */ /* 0x000fec0003800000 */
[----:B------:R-:W-:-:S13]  /*0670*/  ISETP.GE.U32.AND P0, PT, R8, 0x1000001, PT ;  /* 0x010000010800780c */ /* 0x000fda0003f06070 */
[----:B------:R-:W-:Y:S05]  /*0680*/  @!P0 BRA `(.L_x_25) ;  /* 0x0000000000388947 */ /* 0x000fea0003800000 */
[----:B------:R-:W-:Y:S01]  /*0690*/  IADD3 R7, PT, PT, R5, -0x3fe00000, RZ ;  /* 0xc020000005077810 */ /* 0x000fe20007ffe0ff */
[----:B------:R-:W-:Y:S02]  /*06a0*/  IMAD.MOV.U32 R6, RZ, RZ, R4 ;  /* 0x000000ffff067224 */ /* 0x000fe400078e0004 */
[----:B------:R-:W-:Y:S01]  /*06b0*/  IMAD.MOV.U32 R8, RZ, RZ, R3 ;  /* 0x000000ffff087224 */ /* 0x000fe200078e0003 */
[----:B------:R-:W0:Y:S05]  /*06c0*/  MUFU.RCP64H R9, R7 ;  /* 0x0000000700097308 */ /* 0x000e2a0000001800 */
[----:B0-----:R-:W-:-:S08]  /*06d0*/  DFMA R10, -R6, R8, 1 ;  /* 0x3ff00000060a742b */ /* 0x001fd00000000108 */
[----:B------:R-:W-:-:S08]  /*06e0*/  DFMA R10, R10, R10, R10 ;  /* 0x0000000a0a0a722b */ /* 0x000fd0000000000a */
[----:B------:R-:W-:-:S08]  /*06f0*/  DFMA R10, R8, R10, R8 ;  /* 0x0000000a080a722b */ /* 0x000fd00000000008 */
[----:B------:R-:W-:-:S08]  /*0700*/  DFMA R8, -R6, R10, 1 ;  /* 0x3ff000000608742b */ /* 0x000fd0000000010a */
[----:B------:R-:W-:-:S08]  /*0710*/  DFMA R8, R10, R8, R10 ;  /* 0x000000080a08722b */ /* 0x000fd0000000000a */
[----:B------:R-:W-:-:S08]  /*0720*/  DMUL R8, R8, 2.2250738585072013831e-308 ;  /* 0x0010000008087828 */ /* 0x000fd00000000000 */
[----:B------:R-:W-:-:S08]  /*0730*/  DFMA R4, -R4, R8, 1 ;  /* 0x3ff000000404742b */ /* 0x000fd00000000108 */
[----:B------:R-:W-:-:S08]  /*0740*/  DFMA R4, R4, R4, R4 ;  /* 0x000000040404722b */ /* 0x000fd00000000004 */
[----:B------:R-:W-:Y:S01]  /*0750*/  DFMA R6, R8, R4, R8 ;  /* 0x000000040806722b */ /* 0x000fe20000000008 */
[----:B------:R-:W-:Y:S10]  /*0760*/  BRA `(.L_x_24) ;  /* 0x0000000000307947 */ /* 0x000ff40003800000 */
.L_x_25:
[----:B------:R-:W-:Y:S01]  /*0770*/  DMUL R4, R4, 8.11296384146066816958e+31 ;  /* 0x4690000004047828 */ /* 0x000fe20000000000 */
[----:B------:R-:W-:-:S05]  /*0780*/  MOV R6, R3 ;  /* 0x0000000300067202 */ /* 0x000fca0000000f00 */
[----:B------:R-:W0:Y:S02]  /*0790*/  MUFU.RCP64H R7, R5 ;  /* 0x0000000500077308 */ /* 0x000e240000001800 */
[----:B0-----:R-:W-:-:S08]  /*07a0*/  DFMA R8, -R4, R6, 1 ;  /* 0x3ff000000408742b */ /* 0x001fd00000000106 */
[----:B------:R-:W-:-:S08]  /*07b0*/  DFMA R8, R8, R8, R8 ;  /* 0x000000080808722b */ /* 0x000fd00000000008 */
[----:B------:R-:W-:-:S08]  /*07c0*/  DFMA R8, R6, R8, R6 ;  /* 0x000000080608722b */ /* 0x000fd00000000006 */
[----:B------:R-:W-:-:S08]  /*07d0*/  DFMA R6, -R4, R8, 1 ;  /* 0x3ff000000406742b */ /* 0x000fd00000000108 */
[----:B------:R-:W-:-:S08]  /*07e0*/  DFMA R6, R8, R6, R8 ;  /* 0x000000060806722b */ /* 0x000fd00000000008 */
[----:B------:R-:W-:Y:S01]  /*07f0*/  DMUL R6, R6, 8.11296384146066816958e+31 ;  /* 0x4690000006067828 */ /* 0x000fe20000000000 */
[----:B------:R-:W-:Y:S10]  /*0800*/  BRA `(.L_x_24) ;  /* 0x0000000000087947 */ /* 0x000ff40003800000 */
.L_x_23:
[----:B------:R-:W-:Y:S01]  /*0810*/  LOP3.LUT R7, R5, 0x80000, RZ, 0xfc, !PT ;  /* 0x0008000005077812 */ /* 0x000fe200078efcff */
[----:B------:R-:W-:-:S07]  /*0820*/  IMAD.MOV.U32 R6, RZ, RZ, R4 ;  /* 0x000000ffff067224 */ /* 0x000fce00078e0004 */
.L_x_24:
[----:B------:R-:W-:Y:S05]  /*0830*/  BSYNC.RECONVERGENT B1 ;  /* 0x0000000000017941 */ /* 0x000fea0003800200 */
.L_x_22:
[----:B------:R-:W-:Y:S01]  /*0840*/  IMAD.MOV.U32 R3, RZ, RZ, 0x0 ;  /* 0x00000000ff037424 */ /* 0x000fe200078e00ff */
[----:B------:R-:W-:Y:S01]  /*0850*/  MOV R5, R7 ;  /* 0x0000000700057202 */ /* 0x000fe20000000f00 */
[----:B------:R-:W-:Y:S02]  /*0860*/  IMAD.MOV.U32 R4, RZ, RZ, R6 ;  /* 0x000000ffff047224 */ /* 0x000fe400078e0006 */
[----:B------:R-:W-:Y:S05]  /*0870*/  RET.REL.NODEC R2 `(sigmoid_f64) ;  /* 0xfffffff402e07950 */ /* 0x000fea0003c3ffff */
.L_x_26:
        /* <DEDUP_REMOVED lines=16> */
.L_x_122:


//--------------------- .text.tanh_f32            --------------------------
	.section	.text.tanh_f32,"ax",@progbits
	.align	128
        .global         tanh_f32
        .type           tanh_f32,@function
        .size           tanh_f32,(.L_x_139 - tanh_f32)
        .other          tanh_f32,@"STO_CUDA_ENTRY STV_DEFAULT"
tanh_f32:
.text.tanh_f32:
        /* <DEDUP_REMOVED lines=11> */
[----:B0-----:R-:W-:-:S05]  /*00b0*/  IMAD.WIDE R2, R7, 0x4, R2 ;  /* 0x0000000407027825 */ /* 0x001fca00078e0202 */
[----:B-1----:R2:W3:Y:S01]  /*00c0*/  LDG.E R6, desc[UR4][R2.64] ;  /* 0x0000000402067981 */ /* 0x0024e2000c1e1900 */
[----:B------:R-:W-:Y:S01]  /*00d0*/  MOV R10, 0x3c80f082 ;  /* 0x3c80f082000a7802 */ /* 0x000fe20000000f00 */
[----:B------:R-:W-:Y:S02]  /*00e0*/  HFMA2 R9, -RZ, RZ, 1.875, 0 ;  /* 0x3f800000ff097431 */ /* 0x000fe400000001ff */
[----:B--2---:R-:W-:-:S04]  /*00f0*/  IMAD.WIDE R2, R7, 0x4, R4 ;  /* 0x0000000407027825 */ /* 0x004fc800078e0204 */
[C---:B---3--:R-:W-:Y:S01]  /*0100*/  FMUL R0, |R6|.reuse, 2.8853900432586669922 ;  /* 0x4038aa3b06007820 */ /* 0x048fe20000400200 */
[C---:B------:R-:W-:Y:S01]  /*0110*/  FMUL R11, R6.reuse, R6 ;  /* 0x00000006060b7220 */ /* 0x040fe20000400000 */
[C---:B------:R-:W-:Y:S02]  /*0120*/  FSETP.GE.AND P1, PT, |R6|.reuse, 0.60000002384185791016, PT ;  /* 0x3f19999a0600780b */ /* 0x040fe40003f26200 */
[----:B------:R-:W-:Y:S01]  /*0130*/  FSETP.GE.AND P0, PT, |R6|, 9.010913848876953125, PT ;  /* 0x41102cb40600780b */ /* 0x000fe20003f06200 */
[C---:B------:R-:W-:Y:S01]  /*0140*/  FFMA R10, R11.reuse, R10, -0.052303962409496307373 ;  /* 0xbd563cae0b0a7423 */ /* 0x040fe2000000000a */
[----:B------:R-:W0:Y:S02]  /*0150*/  MUFU.EX2 R0, R0 ;  /* 0x0000000000007308 */ /* 0x000e240000000800 */
[----:B0-----:R-:W-:Y:S01]  /*0160*/  FADD R8, R0, 1 ;  /* 0x3f80000000087421 */ /* 0x001fe20000000000 */
[----:B------:R-:W-:-:S04]  /*0170*/  FFMA R0, R11, R10, 0.1331529766321182251 ;  /* 0x3e0859410b007423 */ /* 0x000fc8000000000a */
[C---:B------:R-:W-:Y:S01]  /*0180*/  FFMA R0, R11.reuse, R0, -0.33332768082618713379 ;  /* 0xbeaaa9ed0b007423 */ /* 0x040fe20000000000 */
[----:B------:R-:W0:Y:S03]  /*0190*/  MUFU.RCP R8, R8 ;  /* 0x0000000800087308 */ /* 0x000e260000001000 */
[----:B------:R-:W-:Y:S01]  /*01a0*/  FFMA R11, R11, R0, RZ ;  /* 0x000000000b0b7223 */ /* 0x000fe200000000ff */
[----:B0-----:R-:W-:-:S05]  /*01b0*/  FFMA R9, R8, -2, R9 ;  /* 0xc000000008097823 */ /* 0x001fca0000000009 */
[----:B------:R-:W-:-:S04]  /*01c0*/  FSEL R9, R9, 1, !P0 ;  /* 0x3f80000009097808 */ /* 0x000fc80004000000 */
[--C-:B------:R-:W-:Y:S01]  /*01d0*/  LOP3.LUT R9, R9, 0x80000000, R6.reuse, 0xb8, !PT ;  /* 0x8000000009097812 */ /* 0x100fe200078eb806 */
[----:B------:R-:W-:-:S05]  /*01e0*/  @!P1 FFMA R9, R6, R11, R6 ;  /* 0x0000000b06099223 */ /* 0x000fca0000000006 */
[----:B------:R-:W-:Y:S01]  /*01f0*/  STG.E desc[UR4][R2.64], R9 ;  /* 0x0000000902007986 */ /* 0x000fe2000c101904 */
[----:B------:R-:W-:Y:S05]  /*0200*/  EXIT ;  /* 0x000000000000794d */ /* 0x000fea0003800000 */
.L_x_27:
        /* <DEDUP_REMOVED lines=15> */
.L_x_139:


//--------------------- .text.tanh_f64            --------------------------
	.section	.text.tanh_f64,"ax",@progbits
	.align	128
        .global         tanh_f64
        .type           tanh_f64,@function
        .size           tanh_f64,(.L_x_140 - tanh_f64)
        .other          tanh_f64,@"STO_CUDA_ENTRY STV_DEFAULT"
tanh_f64:
.text.tanh_f64:
        /* <DEDUP_REMOVED lines=12> */
[----:B------:R-:W-:Y:S01]  /*00c0*/  UMOV UR6, 0x24dd2f1a ;  /* 0x24dd2f1a00067882 */ /* 0x000fe20000000000 */
[----:B------:R-:W-:Y:S01]  /*00d0*/  UMOV UR7, 0x3fe4f922 ;  /* 0x3fe4f92200077882 */ /* 0x000fe20000000000 */
[----:B------:R-:W-:Y:S01]  /*00e0*/  BSSY.RECONVERGENT B0, `(.L_x_28) ;  /* 0x0000061000007945 */ /* 0x000fe20003800200 */
[----:B--2---:R-:W-:Y:S01]  /*00f0*/  LOP3.LUT R5, R3, 0x7fffffff, RZ, 0xc0, !PT ;  /* 0x7fffffff03057812 */ /* 0x004fe200078ec0ff */
[----:B------:R-:W-:-:S06]  /*0100*/  IMAD.MOV.U32 R4, RZ, RZ, R2 ;  /* 0x000000ffff047224 */ /* 0x000fcc00078e0002 */
[----:B------:R-:W-:-:S14]  /*0110*/  DSETP.GE.AND P0, PT, R4, UR6, PT ;  /* 0x0000000604007e2a */ /* 0x000fdc000bf06000 */
[----:B------:R-:W-:Y:S05]  /*0120*/  @!P0 BRA `(.L_x_29) ;  /* 0x0000000000e48947 */ /* 0x000fea0003800000 */
[----:B------:R-:W-:Y:S01]  /*0130*/  DADD R8, R4, R4 ;  /* 0x0000000004087229 */ /* 0x000fe20000000004 */
[----:B------:R-:W-:Y:S01]  /*0140*/  UMOV UR6, 0xfefa39ef ;  /* 0xfefa39ef00067882 */ /* 0x000fe20000000000 */
[----:B------:R-:W-:Y:S01]  /*0150*/  UMOV UR7, 0x3fe62e42 ;  /* 0x3fe62e4200077882 */ /* 0x000fe20000000000 */
[----:B------:R-:W-:Y:S01]  /*0160*/  IMAD.MOV.U32 R10, RZ, RZ, -0x7649667 ;  /* 0xf89b6999ff0a7424 */ /* 0x000fe200078e00ff */
[----:B------:R-:W-:Y:S02]  /*0170*/  MOV R11, 0x3e928a27 ;  /* 0x3e928a27000b7802 */ /* 0x000fe40000000f00 */
[----:B------:R-:W0:Y:S01]  /*0180*/  F2F.F32.F64 R2, R8 ;  /* 0x0000000800027310 */ /* 0x000e220000301000 */
[----:B------:R-:W-:Y:S01]  /*0190*/  ISETP.GT.U32.AND P0, PT, R5, 0x40330fc1, PT ;  /* 0x40330fc10500780c */ /* 0x000fe20003f04070 */
[----:B0-----:R-:W-:-:S06]  /*01a0*/  FMUL R2, R2, 1.4426950216293334961 ;  /* 0x3fb8aa3b02027820 */ /* 0x001fcc0000400000 */
[----:B------:R-:W0:Y:S08]  /*01b0*/  FRND R2, R2 ;  /* 0x0000000200027307 */ /* 0x000e300000201000 */
[----:B0-----:R0:W1:Y:S08]  /*01c0*/  F2F.F64.F32 R6, R2 ;  /* 0x0000000200067310 */ /* 0x0010700000201800 */
[----:B0-----:R-:W0:Y:S01]  /*01d0*/  MUFU.EX2 R2, R2 ;  /* 0x0000000200027308 */ /* 0x001e220000000800 */
[----:B-1----:R-:W-:Y:S01]  /*01e0*/  DFMA R6, R6, -UR6, R8 ;  /* 0x8000000606067c2b */ /* 0x002fe20008000008 */
[----:B------:R-:W-:Y:S01]  /*01f0*/  UMOV UR6, 0xa4741b81 ;  /* 0xa4741b8100067882 */ /* 0x000fe20000000000 */
[----:B------:R-:W-:-:S06]  /*0200*/  UMOV UR7, 0x3e5ae904 ;  /* 0x3e5ae90400077882 */ /* 0x000fcc0000000000 */
[C---:B------:R-:W-:Y:S01]  /*0210*/  DFMA R10, R6.reuse, UR6, R10 ;  /* 0x00000006060a7c2b */ /* 0x040fe2000800000a */
[----:B------:R-:W-:Y:S01]  /*0220*/  UMOV UR6, 0x15ff7e07 ;  /* 0x15ff7e0700067882 */ /* 0x000fe20000000000 */
[----:B------:R-:W-:Y:S01]  /*0230*/  UMOV UR7, 0x3ec71de7 ;  /* 0x3ec71de700077882 */ /* 0x000fe20000000000 */
[----:B0-----:R-:W0:Y:S05]  /*0240*/  F2F.F64.F32 R8, R2 ;  /* 0x0000000200087310 */ /* 0x001e2a0000201800 */
[----:B------:R-:W-:Y:S01]  /*0250*/  DFMA R10, R6, R10, UR6 ;  /* 0x00000006060a7e2b */ /* 0x000fe2000800000a */
[----:B------:R-:W-:Y:S01]  /*0260*/  UMOV UR6, 0x6b0ac45a ;  /* 0x6b0ac45a00067882 */ /* 0x000fe20000000000 */
[----:B------:R-:W-:-:S06]  /*0270*/  UMOV UR7, 0x3efa019a ;  /* 0x3efa019a00077882 */ /* 0x000fcc0000000000 */
[----:B------:R-:W-:Y:S01]  /*0280*/  DFMA R10, R6, R10, UR6 ;  /* 0x00000006060a7e2b */ /* 0x000fe2000800000a */
[----:B------:R-:W-:Y:S01]  /*0290*/  UMOV UR6, 0x17eed94f ;  /* 0x17eed94f00067882 */ /* 0x000fe20000000000 */
[----:B------:R-:W-:Y:S01]  /*02a0*/  UMOV UR7, 0x3f2a01a0 ;  /* 0x3f2a01a000077882 */ /* 0x000fe20000000000 */
[----:B0-----:R-:W-:-:S05]  /*02b0*/  DADD R12, -R8, 1 ;  /* 0x3ff00000080c7429 */ /* 0x001fca0000000100 */
        /* <DEDUP_REMOVED lines=16> */
[----:B------:R-:W-:-:S08]  /*03c0*/  DMUL R10, R6, R10 ;  /* 0x0000000a060a7228 */ /* 0x000fd00000000000 */
[----:B------:R-:W-:Y:S01]  /*03d0*/  DFMA R10, R6, R10, R6 ;  /* 0x0000000a060a722b */ /* 0x000fe20000000006 */
[----:B------:R-:W-:-:S07]  /*03e0*/  IMAD.MOV.U32 R6, RZ, RZ, RZ ;  /* 0x000000ffff067224 */ /* 0x000fce00078e00ff */
[----:B------:R-:W-:-:S08]  /*03f0*/  DFMA R10, -R10, R8, R12 ;  /* 0x000000080a0a722b */ /* 0x000fd0000000010c */
[----:B------:R-:W-:-:S06]  /*0400*/  DADD R10, -R10, 2 ;  /* 0x400000000a0a7429 */ /* 0x000fcc0000000100 */
[----:B------:R-:W0:Y:S02]  /*0410*/  MUFU.RCP64H R7, R11 ;  /* 0x0000000b00077308 */ /* 0x000e240000001800 */
[----:B0-----:R-:W-:-:S08]  /*0420*/  DFMA R8, -R10, R6, 1 ;  /* 0x3ff000000a08742b */ /* 0x001fd00000000106 */
[----:B------:R-:W-:-:S08]  /*0430*/  DFMA R8, R8, R8, R8 ;  /* 0x000000080808722b */ /* 0x000fd00000000008 */
[----:B------:R-:W-:Y:S01]  /*0440*/  DFMA R8, R6, R8, R6 ;  /* 0x000000080608722b */ /* 0x000fe20000000006 */
[----:B------:R-:W-:Y:S01]  /*0450*/  MOV R6, 0x0 ;  /* 0x0000000000067802 */ /* 0x000fe20000000f00 */
[----:B------:R-:W-:-:S06]  /*0460*/  IMAD.MOV.U32 R7, RZ, RZ, 0x40000000 ;  /* 0x40000000ff077424 */ /* 0x000fcc00078e00ff */
[----:B------:R-:W-:-:S10]  /*0470*/  DFMA R8, R8, -R6, 1 ;  /* 0x3ff000000808742b */ /* 0x000fd40000000806 */
[----:B------:R-:W-:Y:S02]  /*0480*/  FSEL R5, R9, 1.875, !P0 ;  /* 0x3ff0000009057808 */ /* 0x000fe40004000000 */
[----:B------:R-:W-:Y:S02]  /*0490*/  FSEL R2, R8, RZ, !P0 ;  /* 0x000000ff08027208 */ /* 0x000fe40004000000 */
[----:B------:R-:W-:Y:S01]  /*04a0*/  LOP3.LUT R3, R5, 0x80000000, R3, 0xb8, !PT ;  /* 0x8000000005037812 */ /* 0x000fe200078eb803 */
[----:B------:R-:W-:Y:S06]  /*04b0*/  BRA `(.L_x_30) ;  /* 0x00000000008c7947 */ /* 0x000fec0003800000 */
.L_x_29:
[----:B------:R-:W-:Y:S01]  /*04c0*/  DMUL R4, R2, R2 ;  /* 0x0000000202047228 */ /* 0x000fe20000000000 */
[----:B------:R-:W-:Y:S01]  /*04d0*/  MOV R6, 0x420afc3d ;  /* 0x420afc3d00067802 */ /* 0x000fe20000000f00 */
[----:B------:R-:W-:Y:S01]  /*04e0*/  IMAD.MOV.U32 R7, RZ, RZ, 0x3f14359f ;  /* 0x3f14359fff077424 */ /* 0x000fe200078e00ff */
[----:B------:R-:W-:Y:S01]  /*04f0*/  UMOV UR6, 0xe2f5e964 ;  /* 0xe2f5e96400067882 */ /* 0x000fe20000000000 */
[----:B------:R-:W-:-:S04]  /*0500*/  UMOV UR7, 0x3ef0bc46 ;  /* 0x3ef0bc4600077882 */ /* 0x000fc80000000000 */
[----:B------:R-:W-:Y:S01]  /*0510*/  DFMA R6, R4, -UR6, R6 ;  /* 0x8000000604067c2b */ /* 0x000fe20008000006 */
[----:B------:R-:W-:Y:S01]  /*0520*/  UMOV UR6, 0x728c5d84 ;  /* 0x728c5d8400067882 */ /* 0x000fe20000000000 */
[----:B------:R-:W-:-:S06]  /*0530*/  UMOV UR7, 0x3f2df9f0 ;  /* 0x3f2df9f000077882 */ /* 0x000fcc0000000000 */
[----:B------:R-:W-:Y:S01]  /*0540*/  DFMA R6, R4, R6, -UR6 ;  /* 0x8000000604067e2b */ /* 0x000fe20008000006 */
[----:B------:R-:W-:Y:S01]  /*0550*/  UMOV UR6, 0xcec4f033 ;  /* 0xcec4f03300067882 */ /* 0x000fe20000000000 */
[----:B------:R-:W-:-:S06]  /*0560*/  UMOV UR7, 0x3f4337d1 ;  /* 0x3f4337d100077882 */ /* 0x000fcc0000000000 */
[----:B------:R-:W-:Y:S01]  /*0570*/  DFMA R6, R4, R6, UR6 ;  /* 0x0000000604067e2b */ /* 0x000fe20008000006 */
        /* <DEDUP_REMOVED lines=20> */
[----:B------:R-:W-:-:S08]  /*06c0*/  DFMA R6, R4, R6, -UR6 ;  /* 0x8000000604067e2b */ /* 0x000fd00008000006 */
[----:B------:R-:W-:-:S08]  /*06d0*/  DFMA R6, R4, R6, RZ ;  /* 0x000000060406722b */ /* 0x000fd000000000ff */
[----:B------:R-:W-:-:S11]  /*06e0*/  DFMA R2, R2, R6, R2 ;  /* 0x000000060202722b */ /* 0x000fd60000000002 */
.L_x_30:
[----:B------:R-:W-:Y:S05]  /*06f0*/  BSYNC.RECONVERGENT B0 ;  /* 0x0000000000007941 */ /* 0x000fea0003800200 */
.L_x_28:
[----:B------:R-:W0:Y:S02]  /*0700*/  LDC.64 R4, c[0x0][0x380] ;  /* 0x0000e000ff047b82 */ /* 0x000e240000000a00 */
[----:B0-----:R-:W-:-:S05]  /*0710*/  IMAD.WIDE R4, R0, 0x8, R4 ;  /* 0x0000000800047825 */ /* 0x001fca00078e0204 */
[----:B------:R-:W-:Y:S01]  /*0720*/  STG.E.64 desc[UR4][R4.64], R2 ;  /* 0x0000000204007986 */ /* 0x000fe2000c101b04 */
[----:B------:R-:W-:Y:S05]  /*0730*/  EXIT ;  /* 0x000000000000794d */ /* 0x000fea0003800000 */
.L_x_31:
        /* <DEDUP_REMOVED lines=12> */
.L_x_140:


//--------------------- .text.sqrt_f32            --------------------------
	.section	.text.sqrt_f32,"ax",@progbits
	.align	128
        .global         sqrt_f32
        .type           sqrt_f32,@function
        .size           sqrt_f32,(.L_x_123 - sqrt_f32)
        .other          sqrt_f32,@"STO_CUDA_ENTRY STV_DEFAULT"
sqrt_f32:
.text.sqrt_f32:
        /* <DEDUP_REMOVED lines=11> */
[----:B-1----:R-:W2:Y:S01]  /*00b0*/  LDG.E R0, desc[UR4][R2.64] ;  /* 0x0000000402007981 */ /* 0x002ea2000c1e1900 */
[----:B------:R-:W-:Y:S01]  /*00c0*/  BSSY.RECONVERGENT B0, `(.L_x_32) ;  /* 0x000000c000007945 */ /* 0x000fe20003800200 */
[----:B--2---:R-:W-:Y:S01]  /*00d0*/  IADD3 R4, PT, PT, R0, -0xd000000, RZ ;  /* 0xf300000000047810 */ /* 0x004fe20007ffe0ff */
[----:B------:R0:W1:Y:S03]  /*00e0*/  MUFU.RSQ R7, R0 ;  /* 0x0000000000077308 */ /* 0x0000660000001400 */
[----:B------:R-:W-:-:S13]  /*00f0*/  ISETP.GT.U32.AND P0, PT, R4, 0x727fffff, PT ;  /* 0x727fffff0400780c */ /* 0x000fda0003f04070 */
[----:B0-----:R-:W-:Y:S05]  /*0100*/  @!P0 BRA `(.L_x_33) ;  /* 0x00000000000c8947 */ /* 0x001fea0003800000 */
[----:B------:R-:W-:-:S07]  /*0110*/  MOV R9, 0x130 ;  /* 0x0000013000097802 */ /* 0x000fce0000000f00 */
[----:B-1----:R-:W-:Y:S05]  /*0120*/  CALL.REL.NOINC `($__internal_2_$__cuda_sm20_sqrt_rn_f32_slowpath) ;  /* 0x0000000000287944 */ /* 0x002fea0003c00000 */
[----:B------:R-:W-:Y:S05]  /*0130*/  BRA `(.L_x_34) ;  /* 0x0000000000107947 */ /* 0x000fea0003800000 */
.L_x_33:
[----:B-1----:R-:W-:Y:S01]  /*0140*/  FMUL.FTZ R3, R0, R7 ;  /* 0x0000000700037220 */ /* 0x002fe20000410000 */
[----:B------:R-:W-:-:S03]  /*0150*/  FMUL.FTZ R7, R7, 0.5 ;  /* 0x3f00000007077820 */ /* 0x000fc60000410000 */
[----:B------:R-:W-:-:S04]  /*0160*/  FFMA R0, -R3, R3, R0 ;  /* 0x0000000303007223 */ /* 0x000fc80000000100 */
[----:B------:R-:W-:-:S07]  /*0170*/  FFMA R7, R0, R7, R3 ;  /* 0x0000000700077223 */ /* 0x000fce0000000003 */
.L_x_34:
[----:B------:R-:W-:Y:S05]  /*0180*/  BSYNC.RECONVERGENT B0 ;  /* 0x0000000000007941 */ /* 0x000fea0003800200 */
.L_x_32:
[----:B------:R-:W0:Y:S02]  /*0190*/  LDC.64 R2, c[0x0][0x380] ;  /* 0x0000e000ff027b82 */ /* 0x000e240000000a00 */
[----:B0-----:R-:W-:-:S05]  /*01a0*/  IMAD.WIDE R2, R5, 0x4, R2 ;  /* 0x0000000405027825 */ /* 0x001fca00078e0202 */
[----:B------:R-:W-:Y:S01]  /*01b0*/  STG.E desc[UR4][R2.64], R7 ;  /* 0x0000000702007986 */ /* 0x000fe2000c101904 */
[----:B------:R-:W-:Y:S05]  /*01c0*/  EXIT ;  /* 0x000000000000794d */ /* 0x000fea0003800000 */
        .weak           $__internal_2_$__cuda_sm20_sqrt_rn_f32_slowpath
        .type           $__internal_2_$__cuda_sm20_sqrt_rn_f32_slowpath,@function
        .size           $__internal_2_$__cuda_sm20_sqrt_rn_f32_slowpath,(.L_x_123 - $__internal_2_$__cuda_sm20_sqrt_rn_f32_slowpath)
$__internal_2_$__cuda_sm20_sqrt_rn_f32_slowpath:
[----:B------:R-:W-:-:S13]  /*01d0*/  LOP3.LUT P0, RZ, R0, 0x7fffffff, RZ, 0xc0, !PT ;  /* 0x7fffffff00ff7812 */ /* 0x000fda000780c0ff */
[----:B------:R-:W-:Y:S01]  /*01e0*/  @!P0 MOV R2, R0 ;  /* 0x0000000000028202 */ /* 0x000fe20000000f00 */
[----:B------:R-:W-:Y:S06]  /*01f0*/  @!P0 BRA `(.L_x_35) ;  /* 0x0000000000408947 */ /* 0x000fec0003800000 */
[----:B------:R-:W-:-:S13]  /*0200*/  FSETP.GEU.FTZ.AND P0, PT, R0, RZ, PT ;  /* 0x000000ff0000720b */ /* 0x000fda0003f1e000 */
[----:B------:R-:W-:Y:S01]  /*0210*/  @!P0 MOV R2, 0x7fffffff ;  /* 0x7fffffff00028802 */ /* 0x000fe20000000f00 */
[----:B------:R-:W-:Y:S06]  /*0220*/  @!P0 BRA `(.L_x_35) ;  /* 0x0000000000348947 */ /* 0x000fec0003800000 */
[----:B------:R-:W-:-:S13]  /*0230*/  FSETP.GTU.FTZ.AND P0, PT, |R0|, +INF , PT ;  /* 0x7f8000000000780b */ /* 0x000fda0003f1c200 */
[----:B------:R-:W-:Y:S01]  /*0240*/  @P0 FADD.FTZ R2, R0, 1 ;  /* 0x3f80000000020421 */ /* 0x000fe20000010000 */
[----:B------:R-:W-:Y:S06]  /*0250*/  @P0 BRA `(.L_x_35) ;  /* 0x0000000000280947 */ /* 0x000fec0003800000 */
[----:B------:R-:W-:-:S13]  /*0260*/  FSETP.NEU.FTZ.AND P0, PT, |R0|, +INF , PT ;  /* 0x7f8000000000780b */ /* 0x000fda0003f1d200 */
[----:B------:R-:W-:-:S04]  /*0270*/  @P0 FFMA R3, R0, 1.84467440737095516160e+19, RZ ;  /* 0x5f80000000030823 */ /* 0x000fc800000000ff */
[----:B------:R-:W0:Y:S02]  /*0280*/  @P0 MUFU.RSQ R2, R3 ;  /* 0x0000000300020308 */ /* 0x000e240000001400 */
[----:B0-----:R-:W-:Y:S01]  /*0290*/  @P0 FMUL.FTZ R4, R3, R2 ;  /* 0x0000000203040220 */ /* 0x001fe20000410000 */
[----:B------:R-:W-:Y:S01]  /*02a0*/  @P0 FMUL.FTZ R8, R2, 0.5 ;  /* 0x3f00000002080820 */ /* 0x000fe20000410000 */
[----:B------:R-:W-:Y:S02]  /*02b0*/  @!P0 MOV R2, R0 ;  /* 0x0000000000028202 */ /* 0x000fe40000000f00 */
[----:B------:R-:W-:-:S04]  /*02c0*/  @P0 FADD.FTZ R6, -R4, -RZ ;  /* 0x800000ff04060221 */ /* 0x000fc80000010100 */
[----:B------:R-:W-:-:S04]  /*02d0*/  @P0 FFMA R7, R4, R6, R3 ;  /* 0x0000000604070223 */ /* 0x000fc80000000003 */
[----:B------:R-:W-:-:S04]  /*02e0*/  @P0 FFMA R7, R7, R8, R4 ;  /* 0x0000000807070223 */ /* 0x000fc80000000004 */
[----:B------:R-:W-:-:S07]  /*02f0*/  @P0 FMUL.FTZ R2, R7, 2.3283064365386962891e-10 ;  /* 0x2f80000007020820 */ /* 0x000fce0000410000 */
.L_x_35:
[----:B------:R-:W-:Y:S01]  /*0300*/  HFMA2 R3, -RZ, RZ, 0, 0 ;  /* 0x00000000ff037431 */ /* 0x000fe200000001ff */
[----:B------:R-:W-:Y:S02]  /*0310*/  MOV R7, R2 ;  /* 0x0000000200077202 */ /* 0x000fe40000000f00 */
[----:B------:R-:W-:-:S04]  /*0320*/  MOV R2, R9 ;  /* 0x0000000900027202 */ /* 0x000fc80000000f00 */
[----:B------:R-:W-:Y:S05]  /*0330*/  RET.REL.NODEC R2 `(sqrt_f32) ;  /* 0xfffffffc02307950 */ /* 0x000fea0003c3ffff */
.L_x_36:
        /* <DEDUP_REMOVED lines=12> */
.L_x_123:


//--------------------- .text.sqrt_f64            --------------------------
	.section	.text.sqrt_f64,"ax",@progbits
	.align	128
        .global         sqrt_f64
        .type           sqrt_f64,@function
        .size           sqrt_f64,(.L_x_124 - sqrt_f64)
        .other          sqrt_f64,@"STO_CUDA_ENTRY STV_DEFAULT"
sqrt_f64:
.text.sqrt_f64:
        /* <DEDUP_REMOVED lines=13> */
[----:B------:R-:W-:Y:S01]  /*00d0*/  MOV R9, 0x3fd80000 ;  /* 0x3fd8000000097802 */ /* 0x000fe20000000f00 */
[----:B------:R-:W-:Y:S01]  /*00e0*/  BSSY.RECONVERGENT B0, `(.L_x_37) ;  /* 0x0000013000007945 */ /* 0x000fe20003800200 */
[----:B--2---:R-:W0:Y:S01]  /*00f0*/  MUFU.RSQ64H R7, R5 ;  /* 0x0000000500077308 */ /* 0x004e220000001c00 */
[----:B------:R-:W-:-:S05]  /*0100*/  VIADD R6, R5, 0xfcb00000 ;  /* 0xfcb0000005067836 */ /* 0x000fca0000000000 */
[----:B------:R-:W-:Y:S01]  /*0110*/  ISETP.GE.U32.AND P0, PT, R6, 0x7ca00000, PT ;  /* 0x7ca000000600780c */ /* 0x000fe20003f06070 */
[----:B0-----:R-:W-:-:S08]  /*0120*/  DMUL R2, R6, R6 ;  /* 0x0000000606027228 */ /* 0x001fd00000000000 */
[----:B------:R-:W-:-:S08]  /*0130*/  DFMA R2, R4, -R2, 1 ;  /* 0x3ff000000402742b */ /* 0x000fd00000000802 */
[----:B------:R-:W-:Y:S02]  /*0140*/  DFMA R8, R2, R8, 0.5 ;  /* 0x3fe000000208742b */ /* 0x000fe40000000008 */
[----:B------:R-:W-:-:S08]  /*0150*/  DMUL R2, R6, R2 ;  /* 0x0000000206027228 */ /* 0x000fd00000000000 */
[----:B------:R-:W-:-:S08]  /*0160*/  DFMA R8, R8, R2, R6 ;  /* 0x000000020808722b */ /* 0x000fd00000000006 */
[----:B------:R-:W-:Y:S02]  /*0170*/  DMUL R10, R4, R8 ;  /* 0x00000008040a7228 */ /* 0x000fe40000000000 */
[----:B------:R-:W-:Y:S02]  /*0180*/  VIADD R15, R9, 0xfff00000 ;  /* 0xfff00000090f7836 */ /* 0x000fe40000000000 */
[----:B------:R-:W-:-:S04]  /*0190*/  IMAD.MOV.U32 R14, RZ, RZ, R8 ;  /* 0x000000ffff0e7224 */ /* 0x000fc800078e0008 */
[----:B------:R-:W-:-:S08]  /*01a0*/  DFMA R12, R10, -R10, R4 ;  /* 0x8000000a0a0c722b */ /* 0x000fd00000000004 */
[----:B------:R-:W-:Y:S01]  /*01b0*/  DFMA R2, R12, R14, R10 ;  /* 0x0000000e0c02722b */ /* 0x000fe2000000000a */
[----:B------:R-:W-:Y:S10]  /*01c0*/  @!P0 BRA `(.L_x_38) ;  /* 0x0000000000108947 */ /* 0x000ff40003800000 */
[----:B------:R-:W-:-:S07]  /*01d0*/  MOV R2, 0x1f0 ;  /* 0x000001f000027802 */ /* 0x000fce0000000f00 */
[----:B------:R-:W-:Y:S05]  /*01e0*/  CALL.REL.NOINC `($__internal_3_$__cuda_sm20_dsqrt_rn_f64_mediumpath_v1) ;  /* 0x00000000001c7944 */ /* 0x000fea0003c00000 */
[----:B------:R-:W-:Y:S01]  /*01f0*/  MOV R2, R6 ;  /* 0x0000000600027202 */ /* 0x000fe20000000f00 */
[----:B------:R-:W-:-:S07]  /*0200*/  IMAD.MOV.U32 R3, RZ, RZ, R7 ;  /* 0x000000ffff037224 */ /* 0x000fce00078e0007 */
.L_x_38:
[----:B------:R-:W-:Y:S05]  /*0210*/  BSYNC.RECONVERGENT B0 ;  /* 0x0000000000007941 */ /* 0x000fea0003800200 */
.L_x_37:
[----:B------:R-:W0:Y:S02]  /*0220*/  LDC.64 R4, c[0x0][0x380] ;  /* 0x0000e000ff047b82 */ /* 0x000e240000000a00 */
[----:B0-----:R-:W-:-:S05]  /*0230*/  IMAD.WIDE R4, R0, 0x8, R4 ;  /* 0x0000000800047825 */ /* 0x001fca00078e0204 */
[----:B------:R-:W-:Y:S01]  /*0240*/  STG.E.64 desc[UR4][R4.64], R2 ;  /* 0x0000000204007986 */ /* 0x000fe2000c101b04 */
[----:B------:R-:W-:Y:S05]  /*0250*/  EXIT ;  /* 0x000000000000794d */ /* 0x000fea0003800000 */
        .weak           $__internal_3_$__cuda_sm20_dsqrt_rn_f64_mediumpath_v1
        .type           $__internal_3_$__cuda_sm20_dsqrt_rn_f64_mediumpath_v1,@function
        .size           $__internal_3_$__cuda_sm20_dsqrt_rn_f64_mediumpath_v1,(.L_x_124 - $__internal_3_$__cuda_sm20_dsqrt_rn_f64_mediumpath_v1)
$__internal_3_$__cuda_sm20_dsqrt_rn_f64_mediumpath_v1:
[----:B------:R-:W-:Y:S01]  /*0260*/  ISETP.GE.U32.AND P0, PT, R6, -0x3400000, PT ;  /* 0xfcc000000600780c */ /* 0x000fe20003f06070 */
[----:B------:R-:W-:Y:S01]  /*0270*/  BSSY.RECONVERGENT B1, `(.L_x_39) ;  /* 0x0000024000017945 */ /* 0x000fe20003800200 */
[----:B------:R-:W-:-:S11]  /*0280*/  IMAD.MOV.U32 R9, RZ, RZ, R15 ;  /* 0x000000ffff097224 */ /* 0x000fd600078e000f */
[----:B------:R-:W-:Y:S05]  /*0290*/  @!P0 BRA `(.L_x_40) ;  /* 0x0000000000208947 */ /* 0x000fea0003800000 */
[----:B------:R-:W-:-:S10]  /*02a0*/  DFMA.RM R8, R12, R8, R10 ;  /* 0x000000080c08722b */ /* 0x000fd4000000400a */
[----:B------:R-:W-:-:S04]  /*02b0*/  IADD3 R6, P0, PT, R8, 0x1, RZ ;  /* 0x0000000108067810 */ /* 0x000fc80007f1e0ff */
[----:B------:R-:W-:-:S06]  /*02c0*/  IADD3.X R7, PT, PT, RZ, R9, RZ, P0, !PT ;  /* 0x00000009ff077210 */ /* 0x000fcc00007fe4ff */
[----:B------:R-:W-:-:S08]  /*02d0*/  DFMA.RP R4, -R8, R6, R4 ;  /* 0x000000060804722b */ /* 0x000fd00000008104 */
[----:B------:R-:W-:-:S06]  /*02e0*/  DSETP.GT.AND P0, PT, R4, RZ, PT ;  /* 0x000000ff0400722a */ /* 0x000fcc0003f04000 */
[----:B------:R-:W-:Y:S02]  /*02f0*/  FSEL R6, R6, R8, P0 ;  /* 0x0000000806067208 */ /* 0x000fe40000000000 */
[----:B------:R-:W-:Y:S01]  /*0300*/  FSEL R7, R7, R9, P0 ;  /* 0x0000000907077208 */ /* 0x000fe20000000000 */
[----:B------:R-:W-:Y:S06]  /*0310*/  BRA `(.L_x_41) ;  /* 0x0000000000647947 */ /* 0x000fec0003800000 */
.L_x_40:
[----:B------:R-:W-:-:S14]  /*0320*/  DSETP.NE.AND P0, PT, R4, RZ, PT ;  /* 0x000000ff0400722a */ /* 0x000fdc0003f05000 */
[----:B------:R-:W-:Y:S05]  /*0330*/  @!P0 BRA `(.L_x_42) ;  /* 0x0000000000588947 */ /* 0x000fea0003800000 */
[----:B------:R-:W-:-:S13]  /*0340*/  ISETP.GE.AND P0, PT, R5, RZ, PT ;  /* 0x000000ff0500720c */ /* 0x000fda0003f06270 */
[----:B------:R-:W-:Y:S01]  /*0350*/  @!P0 IMAD.MOV.U32 R6, RZ, RZ, 0x0 ;  /* 0x00000000ff068424 */ /* 0x000fe200078e00ff */
[----:B------:R-:W-:Y:S01]  /*0360*/  @!P0 MOV R7, 0xfff80000 ;  /* 0xfff8000000078802 */ /* 0x000fe20000000f00 */
[----:B------:R-:W-:Y:S06]  /*0370*/  @!P0 BRA `(.L_x_41) ;  /* 0x00000000004c8947 */ /* 0x000fec0003800000 */
[----:B------:R-:W-:-:S13]  /*0380*/  ISETP.GT.AND P0, PT, R5, 0x7fefffff, PT ;  /* 0x7fefffff0500780c */ /* 0x000fda0003f04270 */
[----:B------:R-:W-:Y:S05]  /*0390*/  @P0 BRA `(.L_x_42) ;  /* 0x0000000000400947 */ /* 0x000fea0003800000 */
[----:B------:R-:W-:Y:S01]  /*03a0*/  DMUL R4, R4, 8.11296384146066816958e+31 ;  /* 0x4690000004047828 */ /* 0x000fe20000000000 */
[----:B------:R-:W-:Y:S01]  /*03b0*/  IMAD.MOV.U32 R6, RZ, RZ, RZ ;  /* 0x000000ffff067224 */ /* 0x000fe200078e00ff */
[----:B------:R-:W-:Y:S01]  /*03c0*/  MOV R10, 0x0 ;  /* 0x00000000000a7802 */ /* 0x000fe20000000f00 */
[----:B------:R-:W-:-:S03]  /*03d0*/  IMAD.MOV.U32 R11, RZ, RZ, 0x3fd80000 ;  /* 0x3fd80000ff0b7424 */ /* 0x000fc600078e00ff */
[----:B------:R-:W0:Y:S02]  /*03e0*/  MUFU.RSQ64H R7, R5 ;  /* 0x0000000500077308 */ /* 0x000e240000001c00 */
[----:B0-----:R-:W-:-:S08]  /*03f0*/  DMUL R8, R6, R6 ;  /* 0x0000000606087228 */ /* 0x001fd00000000000 */
[----:B------:R-:W-:-:S08]  /*0400*/  DFMA R8, R4, -R8, 1 ;  /* 0x3ff000000408742b */ /* 0x000fd00000000808 */
[----:B------:R-:W-:Y:S02]  /*0410*/  DFMA R10, R8, R10, 0.5 ;  /* 0x3fe00000080a742b */ /* 0x000fe4000000000a */
[----:B------:R-:W-:-:S08]  /*0420*/  DMUL R8, R6, R8 ;  /* 0x0000000806087228 */ /* 0x000fd00000000000 */
[----:B------:R-:W-:-:S08]  /*0430*/  DFMA R8, R10, R8, R6 ;  /* 0x000000080a08722b */ /* 0x000fd00000000006 */
[----:B------:R-:W-:Y:S02]  /*0440*/  DMUL R6, R4, R8 ;  /* 0x0000000804067228 */ /* 0x000fe40000000000 */
[----:B------:R-:W-:-:S06]  /*0450*/  IADD3 R9, PT, PT, R9, -0x100000, RZ ;  /* 0xfff0000009097810 */ /* 0x000fcc0007ffe0ff */
[----:B------:R-:W-:-:S08]  /*0460*/  DFMA R10, R6, -R6, R4 ;  /* 0x80000006060a722b */ /* 0x000fd00000000004 */
[----:B------:R-:W-:-:S10]  /*0470*/  DFMA R6, R8, R10, R6 ;  /* 0x0000000a0806722b */ /* 0x000fd40000000006 */
[----:B------:R-:W-:Y:S01]  /*0480*/  VIADD R7, R7, 0xfcb00000 ;  /* 0xfcb0000007077836 */ /* 0x000fe20000000000 */
[----:B------:R-:W-:Y:S06]  /*0490*/  BRA `(.L_x_41) ;  /* 0x0000000000047947 */ /* 0x000fec0003800000 */
.L_x_42:
[----:B------:R-:W-:-:S11]  /*04a0*/  DADD R6, R4, R4 ;  /* 0x0000000004067229 */ /* 0x000fd60000000004 */
.L_x_41:
[----:B------:R-:W-:Y:S05]  /*04b0*/  BSYNC.RECONVERGENT B1 ;  /* 0x0000000000017941 */ /* 0x000fea0003800200 */
.L_x_39:
[----:B------:R-:W-:-:S04]  /*04c0*/  MOV R3, 0x0 ;  /* 0x0000000000037802 */ /* 0x000fc80000000f00 */
[----:B------:R-:W-:Y:S05]  /*04d0*/  RET.REL.NODEC R2 `(sqrt_f64) ;  /* 0xfffffff802c87950 */ /* 0x000fea0003c3ffff */
.L_x_43:
        /* <DEDUP_REMOVED lines=10> */
.L_x_124:


//--------------------- .text.cos_f32             --------------------------
	.section	.text.cos_f32,"ax",@progbits
	.align	128
        .global         cos_f32
        .type           cos_f32,@function
        .size           cos_f32,(.L_x_143 - cos_f32)
        .other          cos_f32,@"STO_CUDA_ENTRY STV_DEFAULT"
cos_f32:
.text.cos_f32:
        /* <DEDUP_REMOVED lines=13> */
[C---:B--2---:R-:W-:Y:S01]  /*00d0*/  FMUL R3, R0.reuse, 0.63661974668502807617 ;  /* 0x3f22f98300037820 */ /* 0x044fe20000400000 */
[----:B------:R-:W-:-:S05]  /*00e0*/  FSETP.GE.AND P0, PT, |R0|, 105615, PT ;  /* 0x47ce47800000780b */ /* 0x000fca0003f06200 */
[----:B------:R-:W0:Y:S02]  /*00f0*/  F2I.NTZ R3, R3 ;  /* 0x0000000300037305 */ /* 0x000e240000203100 */
[----:B0-----:R-:W-:-:S05]  /*0100*/  I2FP.F32.S32 R7, R3 ;  /* 0x0000000300077245 */ /* 0x001fca0000201400 */
[----:B------:R-:W-:-:S04]  /*0110*/  FFMA R6, R7, -1.5707962512969970703, R0 ;  /* 0xbfc90fda07067823 */ /* 0x000fc80000000000 */
[----:B------:R-:W-:-:S04]  /*0120*/  FFMA R6, R7, -7.5497894158615963534e-08, R6 ;  /* 0xb3a2216807067823 */ /* 0x000fc80000000006 */
[----:B------:R-:W-:Y:S01]  /*0130*/  FFMA R6, R7, -5.3903029534742383927e-15, R6 ;  /* 0xa7c234c507067823 */ /* 0x000fe20000000006 */
[----:B------:R-:W-:Y:S06]  /*0140*/  @!P0 BRA `(.L_x_45) ;  /* 0x0000000400808947 */ /* 0x000fec0003800000 */
[----:B------:R-:W-:-:S13]  /*0150*/  FSETP.NEU.AND P0, PT, |R0|, +INF , PT ;  /* 0x7f8000000000780b */ /* 0x000fda0003f0d200 */
[----:B------:R-:W-:Y:S01]  /*0160*/  @!P0 FMUL R6, RZ, R0 ;  /* 0x00000000ff068220 */ /* 0x000fe20000400000 */
[----:B------:R-:W-:Y:S01]  /*0170*/  @!P0 IMAD.MOV.U32 R3, RZ, RZ, RZ ;  /* 0x000000ffff038224 */ /* 0x000fe200078e00ff */
[----:B------:R-:W-:Y:S06]  /*0180*/  @!P0 BRA `(.L_x_45) ;  /* 0x0000000400708947 */ /* 0x000fec0003800000 */
[----:B------:R-:W-:Y:S01]  /*0190*/  IMAD.SHL.U32 R3, R0, 0x100, RZ ;  /* 0x0000010000037824 */ /* 0x000fe200078e00ff */
[----:B------:R-:W0:Y:S01]  /*01a0*/  LDCU.64 UR8, c[0x4][URZ] ;  /* 0x01000000ff0877ac */ /* 0x000e220008000a00 */
[----:B------:R-:W-:Y:S02]  /*01b0*/  IMAD.MOV.U32 R11, RZ, RZ, RZ ;  /* 0x000000ffff0b7224 */ /* 0x000fe400078e00ff */
[----:B------:R-:W-:Y:S01]  /*01c0*/  IMAD.MOV.U32 R8, RZ, RZ, RZ ;  /* 0x000000ffff087224 */ /* 0x000fe200078e00ff */
[----:B------:R-:W-:Y:S01]  /*01d0*/  LOP3.LUT R3, R3, 0x80000000, RZ, 0xfc, !PT ;  /* 0x8000000003037812 */ /* 0x000fe200078efcff */
[----:B------:R-:W-:Y:S01]  /*01e0*/  UMOV UR5, URZ ;  /* 0x000000ff00057c82 */ /* 0x000fe20008000000 */
[----:B------:R-:W-:-:S05]  /*01f0*/  UMOV UR4, URZ ;  /* 0x000000ff00047c82 */ /* 0x000fca0008000000 */
.L_x_46:
[----:B0-----:R-:W-:Y:S01]  /*0200*/  IMAD.U32 R6, RZ, RZ, UR8 ;  /* 0x00000008ff067e24 */ /* 0x001fe2000f8e00ff */
[----:B------:R-:W-:-:S05]  /*0210*/  MOV R7, UR9 ;  /* 0x0000000900077c02 */ /* 0x000fca0008000f00 */
[----:B------:R-:W2:Y:S01]  /*0220*/  LDG.E.CONSTANT R4, desc[UR6][R6.64] ;  /* 0x0000000606047981 */ /* 0x000ea2000c1e9900 */
[----:B------:R-:W-:Y:S01]  /*0230*/  UIADD3 UR4, UPT, UPT, UR4, 0x1, URZ ;  /* 0x0000000104047890 */ /* 0x000fe2000fffe0ff */
[C---:B------:R-:W-:Y:S01]  /*0240*/  ISETP.EQ.AND P0, PT, R8.reuse, RZ, PT ;  /* 0x000000ff0800720c */ /* 0x040fe20003f02270 */
[----:B------:R-:W-:Y:S01]  /*0250*/  UIADD3 UR8, UP1, UPT, UR8, 0x4, URZ ;  /* 0x0000000408087890 */ /* 0x000fe2000ff3e0ff */
[C---:B------:R-:W-:Y:S01]  /*0260*/  ISETP.EQ.AND P1, PT, R8.reuse, 0x4, PT ;  /* 0x000000040800780c */ /* 0x040fe20003f22270 */
[----:B------:R-:W-:Y:S01]  /*0270*/  UISETP.NE.AND UP0, UPT, UR4, 0x6, UPT ;  /* 0x000000060400788c */ /* 0x000fe2000bf05270 */
[C---:B------:R-:W-:Y:S01]  /*0280*/  ISETP.EQ.AND P2, PT, R8.reuse, 0x8, PT ;  /* 0x000000080800780c */ /* 0x040fe20003f42270 */
[----:B------:R-:W-:Y:S01]  /*0290*/  UIADD3.X UR9, UPT, UPT, URZ, UR9, URZ, UP1, !UPT ;  /* 0x00000009ff097290 */ /* 0x000fe20008ffe4ff */
[C---:B------:R-:W-:Y:S02]  /*02a0*/  ISETP.EQ.AND P3, PT, R8.reuse, 0xc, PT ;  /* 0x0000000c0800780c */ /* 0x040fe40003f62270 */
[----:B------:R-:W-:-:S02]  /*02b0*/  ISETP.EQ.AND P4, PT, R8, 0x10, PT ;  /* 0x000000100800780c */ /* 0x000fc40003f82270 */
[C---:B------:R-:W-:Y:S01]  /*02c0*/  ISETP.EQ.AND P5, PT, R8.reuse, 0x14, PT ;  /* 0x000000140800780c */ /* 0x040fe20003fa2270 */
[----:B------:R-:W-:Y:S02]  /*02d0*/  VIADD R8, R8, 0x4 ;  /* 0x0000000408087836 */ /* 0x000fe40000000000 */
[----:B--2---:R-:W-:-:S03]  /*02e0*/  IMAD.WIDE.U32 R4, R4, R3, RZ ;  /* 0x0000000304047225 */ /* 0x004fc600078e00ff */
[----:B------:R-:W-:-:S04]  /*02f0*/  IADD3 R4, P6, PT, R4, R11, RZ ;  /* 0x0000000b04047210 */ /* 0x000fc80007fde0ff */
[----:B------:R-:W-:Y:S01]  /*0300*/  IADD3.X R11, PT, PT, R5, UR5, RZ, P6, !PT ;  /* 0x00000005050b7c10 */ /* 0x000fe2000b7fe4ff */
[--C-:B------:R-:W-:Y:S01]  /*0310*/  @P0 IMAD.MOV.U32 R9, RZ, RZ, R4.reuse ;  /* 0x000000ffff090224 */ /* 0x100fe200078e0004 */
[----:B------:R-:W-:Y:S01]  /*0320*/  @P4 MOV R14, R4 ;  /* 0x00000004000e4202 */ /* 0x000fe20000000f00 */
[--C-:B------:R-:W-:Y:S02]  /*0330*/  @P1 IMAD.MOV.U32 R10, RZ, RZ, R4.reuse ;  /* 0x000000ffff0a1224 */ /* 0x100fe400078e0004 */
[--C-:B------:R-:W-:Y:S02]  /*0340*/  @P2 IMAD.MOV.U32 R12, RZ, RZ, R4.reuse ;  /* 0x000000ffff0c2224 */ /* 0x100fe400078e0004 */
[--C-:B------:R-:W-:Y:S02]  /*0350*/  @P3 IMAD.MOV.U32 R13, RZ, RZ, R4.reuse ;  /* 0x000000ffff0d3224 */ /* 0x100fe400078e0004 */
[----:B------:R-:W-:Y:S01]  /*0360*/  @P5 IMAD.MOV.U32 R15, RZ, RZ, R4 ;  /* 0x000000ffff0f5224 */ /* 0x000fe200078e0004 */
[----:B------:R-:W-:Y:S06]  /*0370*/  BRA.U UP0, `(.L_x_46) ;  /* 0xfffffffd00a07547 */ /* 0x000fec000b83ffff */
[----:B------:R-:W-:Y:S01]  /*0380*/  SHF.R.U32.HI R3, RZ, 0x17, R0 ;  /* 0x00000017ff037819 */ /* 0x000fe20000011600 */
[----:B------:R-:W-:Y:S03]  /*0390*/  BSSY.RECONVERGENT B1, `(.L_x_47) ;  /* 0x0000029000017945 */ /* 0x000fe60003800200 */
[C---:B------:R-:W-:Y:S02]  /*03a0*/  LOP3.LUT R4, R3.reuse, 0xe0, RZ, 0xc0, !PT ;  /* 0x000000e003047812 */ /* 0x040fe400078ec0ff */
[----:B------:R-:W-:-:S03]  /*03b0*/  LOP3.LUT P6, RZ, R3, 0x1f, RZ, 0xc0, !PT ;  /* 0x0000001f03ff7812 */ /* 0x000fc600078cc0ff */
[----:B------:R-:W-:-:S05]  /*03c0*/  VIADD R4, R4, 0xffffff80 ;  /* 0xffffff8004047836 */ /* 0x000fca0000000000 */
[----:B------:R-:W-:-:S05]  /*03d0*/  SHF.R.U32.HI R4, RZ, 0x5, R4 ;  /* 0x00000005ff047819 */ /* 0x000fca0000011604 */
[----:B------:R-:W-:-:S05]  /*03e0*/  IMAD.U32 R6, R4, -0x4, RZ ;  /* 0xfffffffc04067824 */ /* 0x000fca00078e00ff */
[C---:B------:R-:W-:Y:S02]  /*03f0*/  ISETP.EQ.AND P3, PT, R6.reuse, -0x18, PT ;  /* 0xffffffe80600780c */ /* 0x040fe40003f62270 */
[C---:B------:R-:W-:Y:S02]  /*0400*/  ISETP.EQ.AND P4, PT, R6.reuse, -0x14, PT ;  /* 0xffffffec0600780c */ /* 0x040fe40003f82270 */
[C---:B------:R-:W-:Y:S02]  /*0410*/  ISETP.EQ.AND P2, PT, R6.reuse, -0x10, PT ;  /* 0xfffffff00600780c */ /* 0x040fe40003f42270 */
[C---:B------:R-:W-:Y:S02]  /*0420*/  ISETP.EQ.AND P1, PT, R6.reuse, -0xc, PT ;  /* 0xfffffff40600780c */ /* 0x040fe40003f22270 */
[C---:B------:R-:W-:Y:S02]  /*0430*/  ISETP.EQ.AND P0, PT, R6.reuse, -0x8, PT ;  /* 0xfffffff80600780c */ /* 0x040fe40003f02270 */
[----:B------:R-:W-:-:S03]  /*0440*/  ISETP.EQ.AND P5, PT, R6, RZ, PT ;  /* 0x000000ff0600720c */ /* 0x000fc60003fa2270 */
[----:B------:R-:W-:Y:S02]  /*0450*/  @P3 MOV R4, R9 ;  /* 0x0000000900043202 */ /* 0x000fe40000000f00 */
[C---:B------:R-:W-:Y:S01]  /*0460*/  ISETP.EQ.AND P3, PT, R6.reuse, -0x4, PT ;  /* 0xfffffffc0600780c */ /* 0x040fe20003f62270 */
[----:B------:R-:W-:Y:S02]  /*0470*/  @P4 IMAD.MOV.U32 R5, RZ, RZ, R9 ;  /* 0x000000ffff054224 */ /* 0x000fe400078e0009 */
[----:B------:R-:W-:Y:S01]  /*0480*/  @P4 IMAD.MOV.U32 R4, RZ, RZ, R10 ;  /* 0x000000ffff044224 */ /* 0x000fe200078e000a */
[----:B------:R-:W-:Y:S01]  /*0490*/  ISETP.EQ.AND P4, PT, R6, 0x4, PT ;  /* 0x000000040600780c */ /* 0x000fe20003f82270 */
[----:B------:R-:W-:Y:S02]  /*04a0*/  @P2 IMAD.MOV.U32 R4, RZ, RZ, R12 ;  /* 0x000000ffff042224 */ /* 0x000fe400078e000c */
[----:B------:R-:W-:Y:S02]  /*04b0*/  @P1 IMAD.MOV.U32 R4, RZ, RZ, R13 ;  /* 0x000000ffff041224 */ /* 0x000fe400078e000d */
[----:B------:R-:W-:-:S02]  /*04c0*/  @P0 IMAD.MOV.U32 R4, RZ, RZ, R14 ;  /* 0x000000ffff040224 */ /* 0x000fc400078e000e */
[----:B------:R-:W-:Y:S01]  /*04d0*/  @P2 IMAD.MOV.U32 R5, RZ, RZ, R10 ;  /* 0x000000ffff052224 */ /* 0x000fe200078e000a */
[----:B------:R-:W-:Y:S01]  /*04e0*/  @P1 MOV R5, R12 ;  /* 0x0000000c00051202 */ /* 0x000fe20000000f00 */
[----:B------:R-:W-:Y:S01]  /*04f0*/  @P0 IMAD.MOV.U32 R5, RZ, RZ, R13 ;  /* 0x000000ffff050224 */ /* 0x000fe200078e000d */
[----:B------:R-:W-:Y:S01]  /*0500*/  @P3 MOV R4, R15 ;  /* 0x0000000f00043202 */ /* 0x000fe20000000f00 */
[----:B------:R-:W-:Y:S02]  /*0510*/  @P5 IMAD.MOV.U32 R4, RZ, RZ, R11 ;  /* 0x000000ffff045224 */ /* 0x000fe400078e000b */
[----:B------:R-:W-:Y:S02]  /*0520*/  @P3 IMAD.MOV.U32 R5, RZ, RZ, R14 ;  /* 0x000000ffff053224 */ /* 0x000fe400078e000e */
[----:B------:R-:W-:Y:S02]  /*0530*/  @P5 IMAD.MOV.U32 R5, RZ, RZ, R15 ;  /* 0x000000ffff055224 */ /* 0x000fe400078e000f */
[----:B------:R-:W-:-:S02]  /*0540*/  @P4 IMAD.MOV.U32 R5, RZ, RZ, R11 ;  /* 0x000000ffff054224 */ /* 0x000fc400078e000b */
[----:B------:R-:W-:Y:S01]  /*0550*/  IMAD.MOV.U32 R8, RZ, RZ, R4 ;  /* 0x000000ffff087224 */ /* 0x000fe200078e0004 */
[----:B------:R-:W-:Y:S06]  /*0560*/  @!P6 BRA `(.L_x_48) ;  /* 0x00000000002ce947 */ /* 0x000fec0003800000 */
[----:B------:R-:W-:Y:S01]  /*0570*/  @P2 MOV R4, R9 ;  /* 0x0000000900042202 */ /* 0x000fe20000000f00 */
[----:B------:R-:W-:Y:S01]  /*0580*/  @P1 IMAD.MOV.U32 R4, RZ, RZ, R10 ;  /* 0x000000ffff041224 */ /* 0x000fe200078e000a */
[----:B------:R-:W-:Y:S01]  /*0590*/  LOP3.LUT R3, R3, 0x1f, RZ, 0xc0, !PT ;  /* 0x0000001f03037812 */ /* 0x000fe200078ec0ff */
[----:B------:R-:W-:Y:S01]  /*05a0*/  @P0 IMAD.MOV.U32 R4, RZ, RZ, R12 ;  /* 0x000000ffff040224 */ /* 0x000fe200078e000c */
[----:B------:R-:W-:Y:S01]  /*05b0*/  ISETP.EQ.AND P0, PT, R6, 0x8, PT ;  /* 0x000000080600780c */ /* 0x000fe20003f02270 */
[----:B------:R-:W-:Y:S01]  /*05c0*/  @P3 IMAD.MOV.U32 R4, RZ, RZ, R13 ;  /* 0x000000ffff043224 */ /* 0x000fe200078e000d */
[----:B------:R-:W-:Y:S01]  /*05d0*/  SHF.L.W.U32.HI R8, R5, R3, R8 ;  /* 0x0000000305087219 */ /* 0x000fe20000010e08 */
[----:B------:R-:W-:Y:S01]  /*05e0*/  @P5 IMAD.MOV.U32 R4, RZ, RZ, R14 ;  /* 0x000000ffff045224 */ /* 0x000fe200078e000e */
[----:B------:R-:W-:-:S09]  /*05f0*/  @P4 MOV R4, R15 ;  /* 0x0000000f00044202 */ /* 0x000fd20000000f00 */
[----:B------:R-:W-:-:S05]  /*0600*/  @P0 IMAD.MOV.U32 R4, RZ, RZ, R11 ;  /* 0x000000ffff040224 */ /* 0x000fca00078e000b */
[----:B------:R-:W-:-:S07]  /*0610*/  SHF.L.W.U32.HI R5, R4, R3, R5 ;  /* 0x0000000304057219 */ /* 0x000fce0000010e05 */
.L_x_48:
[----:B------:R-:W-:Y:S05]  /*0620*/  BSYNC.RECONVERGENT B1 ;  /* 0x0000000000017941 */ /* 0x000fea0003800200 */
.L_x_47:
[C---:B------:R-:W-:Y:S01]  /*0630*/  SHF.L.W.U32.HI R9, R5.reuse, 0x2, R8 ;  /* 0x0000000205097819 */ /* 0x040fe20000010e08 */
[----:B------:R-:W-:Y:S01]  /*0640*/  IMAD.SHL.U32 R5, R5, 0x4, RZ ;  /* 0x0000000405057824 */ /* 0x000fe200078e00ff */
[----:B------:R-:W-:Y:S01]  /*0650*/  UMOV UR4, 0x54442d19 ;  /* 0x54442d1900047882 */ /* 0x000fe20000000000 */
[----:B------:R-:W-:Y:S01]  /*0660*/  UMOV UR5, 0x3bf921fb ;  /* 0x3bf921fb00057882 */ /* 0x000fe20000000000 */
[----:B------:R-:W-:Y:S02]  /*0670*/  SHF.R.S32.HI R4, RZ, 0x1f, R9 ;  /* 0x0000001fff047819 */ /* 0x000fe40000011409 */
[----:B------:R-:W-:Y:S02]  /*0680*/  ISETP.GE.AND P0, PT, R0, RZ, PT ;  /* 0x000000ff0000720c */ /* 0x000fe40003f06270 */
[C---:B------:R-:W-:Y:S02]  /*0690*/  LOP3.LUT R6, R4.reuse, R5, RZ, 0x3c, !PT ;  /* 0x0000000504067212 */ /* 0x040fe400078e3cff */
[----:B------:R-:W-:-:S02]  /*06a0*/  LOP3.LUT R7, R4, R9, RZ, 0x3c, !PT ;  /* 0x0000000904077212 */ /* 0x000fc400078e3cff */
[----:B------:R-:W-:Y:S02]  /*06b0*/  SHF.R.U32.HI R3, RZ, 0x1e, R8 ;  /* 0x0000001eff037819 */ /* 0x000fe40000011608 */
[----:B------:R-:W0:Y:S01]  /*06c0*/  I2F.F64.S64 R4, R6 ;  /* 0x0000000600047312 */ /* 0x000e220000301c00 */
[C---:B------:R-:W-:Y:S02]  /*06d0*/  LOP3.LUT R0, R9.reuse, R0, RZ, 0x3c, !PT ;  /* 0x0000000009007212 */ /* 0x040fe400078e3cff */
[----:B------:R-:W-:Y:S02]  /*06e0*/  LEA.HI R3, R9, R3, RZ, 0x1 ;  /* 0x0000000309037211 */ /* 0x000fe400078f08ff */
[----:B------:R-:W-:-:S03]  /*06f0*/  ISETP.GE.AND P1, PT, R0, RZ, PT ;  /* 0x000000ff0000720c */ /* 0x000fc60003f26270 */
[----:B------:R-:W-:-:S04]  /*0700*/  IMAD.MOV R0, RZ, RZ, -R3 ;  /* 0x000000ffff007224 */ /* 0x000fc800078e0a03 */
[----:B------:R-:W-:Y:S01]  /*0710*/  @!P0 IMAD.MOV.U32 R3, RZ, RZ, R0 ;  /* 0x000000ffff038224 */ /* 0x000fe200078e0000 */
[----:B0-----:R-:W-:-:S10]  /*0720*/  DMUL R4, R4, UR4 ;  /* 0x0000000404047c28 */ /* 0x001fd40008000000 */
[----:B------:R-:W0:Y:S02]  /*0730*/  F2F.F32.F64 R4, R4 ;  /* 0x0000000400047310 */ /* 0x000e240000301000 */
[----:B0-----:R-:W-:-:S07]  /*0740*/  FSEL R6, -R4, R4, !P1 ;  /* 0x0000000404067208 */ /* 0x001fce0004800100 */
.L_x_45:
[----:B------:R-:W-:Y:S05]  /*0750*/  BSYNC.RECONVERGENT B0 ;  /* 0x0000000000007941 */ /* 0x000fea0003800200 */
.L_x_44:
[----:B------:R-:W-:Y:S01]  /*0760*/  MOV R0, 0x37cbac00 ;  /* 0x37cbac0000007802 */ /* 0x000fe20000000f00 */
[----:B------:R-:W-:Y:S01]  /*0770*/  FMUL R7, R6, R6 ;  /* 0x0000000606077220 */ /* 0x000fe20000400000 */
[C---:B------:R-:W-:Y:S01]  /*0780*/  LOP3.LUT R8, R3.reuse, 0x1, RZ, 0xc0, !PT ;  /* 0x0000000103087812 */ /* 0x040fe200078ec0ff */
[----:B------:R-:W0:Y:S01]  /*0790*/  LDC.64 R4, c[0x0][0x380] ;  /* 0x0000e000ff047b82 */ /* 0x000e220000000a00 */
[----:B------:R-:W-:Y:S02]  /*07a0*/  VIADD R3, R3, 0x1 ;  /* 0x0000000103037836 */ /* 0x000fe40000000000 */
[----:B------:R-:W-:Y:S01]  /*07b0*/  FFMA R0, R7, R0, -0.0013887860113754868507 ;  /* 0xbab607ed07007423 */ /* 0x000fe20000000000 */
[----:B------:R-:W-:Y:S01]  /*07c0*/  ISETP.NE.U32.AND P0, PT, R8, 0x1, PT ;  /* 0x000000010800780c */ /* 0x000fe20003f05070 */
[----:B------:R-:W-:Y:S02]  /*07d0*/  IMAD.MOV.U32 R8, RZ, RZ, 0x3c0885e4 ;  /* 0x3c0885e4ff087424 */ /* 0x000fe400078e00ff */
[----:B------:R-:W-:Y:S01]  /*07e0*/  IMAD.MOV.U32 R9, RZ, RZ, 0x3e2aaaa8 ;  /* 0x3e2aaaa8ff097424 */ /* 0x000fe200078e00ff */
[----:B------:R-:W-:-:S02]  /*07f0*/  FSEL R0, R0, -0.00019574658654164522886, P0 ;  /* 0xb94d415300007808 */ /* 0x000fc40000000000 */
[----:B------:R-:W-:Y:S02]  /*0800*/  FSEL R8, R8, 0.041666727513074874878, !P0 ;  /* 0x3d2aaabb08087808 */ /* 0x000fe40004000000 */
[----:B------:R-:W-:Y:S02]  /*0810*/  LOP3.LUT P1, RZ, R3, 0x2, RZ, 0xc0, !PT ;  /* 0x0000000203ff7812 */ /* 0x000fe4000782c0ff */
[----:B------:R-:W-:Y:S01]  /*0820*/  FSEL R3, -R9, -0.4999999701976776123, !P0 ;  /* 0xbeffffff09037808 */ /* 0x000fe20004000100 */
[----:B------:R-:W-:Y:S01]  /*0830*/  FFMA R8, R7, R0, R8 ;  /* 0x0000000007087223 */ /* 0x000fe20000000008 */
[----:B------:R-:W-:-:S03]  /*0840*/  FSEL R0, R6, 1, !P0 ;  /* 0x3f80000006007808 */ /* 0x000fc60004000000 */
[C---:B------:R-:W-:Y:S02]  /*0850*/  FFMA R3, R7.reuse, R8, R3 ;  /* 0x0000000807037223 */ /* 0x040fe40000000003 */
[----:B------:R-:W-:-:S04]  /*0860*/  FFMA R7, R7, R0, RZ ;  /* 0x0000000007077223 */ /* 0x000fc800000000ff */
[----:B------:R-:W-:Y:S01]  /*0870*/  FFMA R3, R7, R3, R0 ;  /* 0x0000000307037223 */ /* 0x000fe20000000000 */
[----:B0-----:R-:W-:-:S04]  /*0880*/  IMAD.WIDE R4, R2, 0x4, R4 ;  /* 0x0000000402047825 */ /* 0x001fc800078e0204 */
[----:B------:R-:W-:-:S05]  /*0890*/  @P1 FADD R3, RZ, -R3 ;  /* 0x80000003ff031221 */ /* 0x000fca0000000000 */
[----:B------:R-:W-:Y:S01]  /*08a0*/  STG.E desc[UR6][R4.64], R3 ;  /* 0x0000000304007986 */ /* 0x000fe2000c101906 */
[----:B------:R-:W-:Y:S05]  /*08b0*/  EXIT ;  /* 0x000000000000794d */ /* 0x000fea0003800000 */
.L_x_49:
        /* <DEDUP_REMOVED lines=12> */
.L_x_143:


//--------------------- .text.cos_f64             --------------------------
	.section	.text.cos_f64,"ax",@progbits
	.align	128
        .global         cos_f64
        .type           cos_f64,@function
        .size           cos_f64,(.L_x_125 - cos_f64)
        .other          cos_f64,@"STO_CUDA_ENTRY STV_DEFAULT"
cos_f64:
.text.cos_f64:
[----:B------:R-:W0:Y:S01]  /*0000*/  LDC R1, c[0x0][0x37c] ;  /* 0x0000df00ff017b82 */ /* 0x000e220000000800 */
[----:B------:R-:W1:Y:S07]  /*0010*/  S2R R3, SR_TID.X ;  /* 0x0000000000037919 */ /* 0x000e6e0000002100 */
[----:B------:R-:W1:Y:S01]  /*0020*/  S2UR UR4, SR_CTAID.X ;  /* 0x00000000000479c3 */ /* 0x000e620000002500 */
[----:B------:R-:W2:Y:S01]  /*0030*/  LDCU UR5, c[0x0][0x390] ;  /* 0x00007200ff0577ac */ /* 0x000ea20008000800 */
[----:B0-----:R-:W-:-:S06]  /*0040*/  VIADD R1, R1, 0xffffffd8 ;  /* 0xffffffd801017836 */ /* 0x001fcc0000000000 */
[----:B------:R-:W1:Y:S02]  /*0050*/  LDC R10, c[0x0][0x360] ;  /* 0x0000d800ff0a7b82 */ /* 0x000e640000000800 */
[----:B-1----:R-:W-:-:S05]  /*0060*/  IMAD R10, R10, UR4, R3 ;  /* 0x000000040a0a7c24 */ /* 0x002fca000f8e0203 */
[----:B--2---:R-:W-:-:S13]  /*0070*/  ISETP.GE.AND P0, PT, R10, UR5, PT ;  /* 0x000000050a007c0c */ /* 0x004fda000bf06270 */
[----:B------:R-:W-:Y:S05]  /*0080*/  @P0 EXIT ;  /* 0x000000000000094d */ /* 0x000fea0003800000 */
[----:B------:R-:W0:Y:S01]  /*0090*/  LDC.64 R16, c[0x0][0x388] ;  /* 0x0000e200ff107b82 */ /* 0x000e220000000a00 */
[----:B------:R-:W1:Y:S01]  /*00a0*/  LDCU.64 UR4, c[0x0][0x358] ;  /* 0x00006b00ff0477ac */ /* 0x000e620008000a00 */
[----:B0-----:R-:W-:-:S06]  /*00b0*/  IMAD.WIDE R16, R10, 0x8, R16 ;  /* 0x000000080a107825 */ /* 0x001fcc00078e0210 */
[----:B-1----:R-:W2:Y:S01]  /*00c0*/  LDG.E.64 R16, desc[UR4][R16.64] ;  /* 0x0000000410107981 */ /* 0x002ea2000c1e1b00 */
[----:B------:R-:W-:Y:S01]  /*00d0*/  BSSY.RECONVERGENT B1, `(.L_x_50) ;  /* 0x000001a000017945 */ /* 0x000fe20003800200 */
[----:B--2---:R-:W-:-:S14]  /*00e0*/  DSETP.NEU.AND P0, PT, |R16|, +INF , PT ;  /* 0x7ff000001000742a */ /* 0x004fdc0003f0d200 */
[----:B------:R-:W-:Y:S01]  /*00f0*/  @!P0 DMUL R2, RZ, R16 ;  /* 0x00000010ff028228 */ /* 0x000fe20000000000 */
[----:B------:R-:W-:Y:S01]  /*0100*/  @!P0 IMAD.MOV.U32 R0, RZ, RZ, 0x1 ;  /* 0x00000001ff008424 */ /* 0x000fe200078e00ff */
[----:B------:R-:W-:Y:S09]  /*0110*/  @!P0 BRA `(.L_x_51) ;  /* 0x0000000000548947 */ /* 0x000ff20003800000 */
[----:B------:R-:W-:Y:S01]  /*0120*/  UMOV UR6, 0x6dc9c883 ;  /* 0x6dc9c88300067882 */ /* 0x000fe20000000000 */
[----:B------:R-:W-:Y:S01]  /*0130*/  UMOV UR7, 0x3fe45f30 ;  /* 0x3fe45f3000077882 */ /* 0x000fe20000000000 */
[C---:B------:R-:W-:Y:S01]  /*0140*/  DSETP.GE.AND P0, PT, |R16|.reuse, 2.14748364800000000000e+09, PT ;  /* 0x41e000001000742a */ /* 0x040fe20003f06200 */
[----:B------:R-:W-:Y:S01]  /*0150*/  BSSY.RECONVERGENT B0, `(.L_x_52) ;  /* 0x0000010000007945 */ /* 0x000fe20003800200 */
[----:B------:R-:W-:Y:S01]  /*0160*/  DMUL R4, R16, UR6 ;  /* 0x0000000610047c28 */ /* 0x000fe20008000000 */
[----:B------:R-:W-:Y:S01]  /*0170*/  UMOV UR6, 0x54442d18 ;  /* 0x54442d1800067882 */ /* 0x000fe20000000000 */
[----:B------:R-:W-:-:S04]  /*0180*/  UMOV UR7, 0x3ff921fb ;  /* 0x3ff921fb00077882 */ /* 0x000fc80000000000 */
[----:B------:R-:W0:Y:S08]  /*0190*/  F2I.F64 R0, R4 ;  /* 0x0000000400007311 */ /* 0x000e300000301100 */
[----:B0-----:R-:W0:Y:S02]  /*01a0*/  I2F.F64 R2, R0 ;  /* 0x0000000000027312 */ /* 0x001e240000201c00 */
[----:B0-----:R-:W-:Y:S01]  /*01b0*/  DFMA R6, R2, -UR6, R16 ;  /* 0x8000000602067c2b */ /* 0x001fe20008000010 */
[----:B------:R-:W-:Y:S01]  /*01c0*/  UMOV UR6, 0x33145c00 ;  /* 0x33145c0000067882 */ /* 0x000fe20000000000 */
[----:B------:R-:W-:-:S06]  /*01d0*/  UMOV UR7, 0x3c91a626 ;  /* 0x3c91a62600077882 */ /* 0x000fcc0000000000 */
[----:B------:R-:W-:Y:S01]  /*01e0*/  DFMA R6, R2, -UR6, R6 ;  /* 0x8000000602067c2b */ /* 0x000fe20008000006 */
[----:B------:R-:W-:Y:S01]  /*01f0*/  UMOV UR6, 0x252049c0 ;  /* 0x252049c000067882 */ /* 0x000fe20000000000 */
[----:B------:R-:W-:-:S06]  /*0200*/  UMOV UR7, 0x397b839a ;  /* 0x397b839a00077882 */ /* 0x000fcc0000000000 */
[----:B------:R-:W-:Y:S01]  /*0210*/  DFMA R2, R2, -UR6, R6 ;  /* 0x8000000602027c2b */ /* 0x000fe20008000006 */
[----:B------:R-:W-:Y:S10]  /*0220*/  @!P0 BRA `(.L_x_53) ;  /* 0x0000000000088947 */ /* 0x000ff40003800000 */
[----:B------:R-:W-:-:S07]  /*0230*/  MOV R12, 0x250 ;  /* 0x00000250000c7802 */ /* 0x000fce0000000f00 */
[----:B------:R-:W-:Y:S05]  /*0240*/  CALL.REL.NOINC `($cos_f64$__internal_trig_reduction_slowpathd) ;  /* 0x0000000000907944 */ /* 0x000fea0003c00000 */
.L_x_53:
[----:B------:R-:W-:Y:S05]  /*0250*/  BSYNC.RECONVERGENT B0 ;  /* 0x0000000000007941 */ /* 0x000fea0003800200 */
.L_x_52:
[----:B------:R-:W-:-:S07]  /*0260*/  VIADD R0, R0, 0x1 ;  /* 0x0000000100007836 */ /* 0x000fce0000000000 */
.L_x_51:
[----:B------:R-:W-:Y:S05]  /*0270*/  BSYNC.RECONVERGENT B1 ;  /* 0x0000000000017941 */ /* 0x000fea0003800200 */
.L_x_50:
[----:B------:R-:W0:Y:S01]  /*0280*/  LDCU.64 UR6, c[0x4][0x10] ;  /* 0x01000200ff0677ac */ /* 0x000e220008000a00 */
[----:B------:R-:W-:-:S05]  /*0290*/  IMAD.SHL.U32 R4, R0, 0x40, RZ ;  /* 0x0000004000047824 */ /* 0x000fca00078e00ff */
[----:B------:R-:W-:-:S04]  /*02a0*/  LOP3.LUT R4, R4, 0x40, RZ, 0xc0, !PT ;  /* 0x0000004004047812 */ /* 0x000fc800078ec0ff */
[----:B0-----:R-:W-:-:S05]  /*02b0*/  IADD3 R20, P0, PT, R4, UR6, RZ ;  /* 0x0000000604147c10 */ /* 0x001fca000ff1e0ff */
[----:B------:R-:W-:-:S05]  /*02c0*/  IMAD.X R21, RZ, RZ, UR7, P0 ;  /* 0x00000007ff157e24 */ /* 0x000fca00080e06ff */
[----:B------:R-:W2:Y:S04]  /*02d0*/  LDG.E.128.CONSTANT R16, desc[UR4][R20.64] ;  /* 0x0000000414107981 */ /* 0x000ea8000c1e9d00 */
[----:B------:R-:W3:Y:S04]  /*02e0*/  LDG.E.128.CONSTANT R12, desc[UR4][R20.64+0x10] ;  /* 0x00001004140c7981 */ /* 0x000ee8000c1e9d00 */
[----:B------:R-:W4:Y:S01]  /*02f0*/  LDG.E.128.CONSTANT R4, desc[UR4][R20.64+0x20] ;  /* 0x0000200414047981 */ /* 0x000f22000c1e9d00 */
[----:B------:R-:W-:Y:S01]  /*0300*/  LOP3.LUT R8, R0, 0x1, RZ, 0xc0, !PT ;  /* 0x0000000100087812 */ /* 0x000fe200078ec0ff */
[----:B------:R-:W-:-:S02]  /*0310*/  IMAD.MOV.U32 R22, RZ, RZ, 0x20fd8164 ;  /* 0x20fd8164ff167424 */ /* 0x000fc400078e00ff */
[----:B------:R-:W-:Y:S01]  /*0320*/  IMAD.MOV.U32 R11, RZ, RZ, 0x3da8ff83 ;  /* 0x3da8ff83ff0b7424 */ /* 0x000fe200078e00ff */
[----:B------:R-:W-:Y:S01]  /*0330*/  ISETP.NE.U32.AND P0, PT, R8, 0x1, PT ;  /* 0x000000010800780c */ /* 0x000fe20003f05070 */
[----:B------:R-:W-:-:S03]  /*0340*/  DMUL R8, R2, R2 ;  /* 0x0000000202087228 */ /* 0x000fc60000000000 */
[----:B------:R-:W-:Y:S02]  /*0350*/  FSEL R22, R22, -8.06006814911005101289e+34, !P0 ;  /* 0xf9785eba16167808 */ /* 0x000fe40004000000 */
[----:B------:R-:W-:-:S06]  /*0360*/  FSEL R23, -R11, 0.11223486810922622681, !P0 ;  /* 0x3de5db650b177808 */ /* 0x000fcc0004000100 */
[----:B--2---:R-:W-:-:S08]  /*0370*/  DFMA R16, R8, R22, R16 ;  /* 0x000000160810722b */ /* 0x004fd00000000010 */
[----:B------:R-:W-:-:S08]  /*0380*/  DFMA R16, R8, R16, R18 ;  /* 0x000000100810722b */ /* 0x000fd00000000012 */
[----:B---3--:R-:W-:-:S08]  /*0390*/  DFMA R12, R8, R16, R12 ;  /* 0x00000010080c722b */ /* 0x008fd0000000000c */
[----:B------:R-:W-:-:S08]  /*03a0*/  DFMA R12, R8, R12, R14 ;  /* 0x0000000c080c722b */ /* 0x000fd0000000000e */
[----:B----4-:R-:W-:-:S08]  /*03b0*/  DFMA R4, R8, R12, R4 ;  /* 0x0000000c0804722b */ /* 0x010fd00000000004 */
[----:B------:R-:W-:Y:S01]  /*03c0*/  DFMA R4, R8, R4, R6 ;  /* 0x000000040804722b */ /* 0x000fe20000000006 */
[----:B------:R-:W0:Y:S07]  /*03d0*/  LDC.64 R6, c[0x0][0x380] ;  /* 0x0000e000ff067b82 */ /* 0x000e2e0000000a00 */
[----:B------:R-:W-:Y:S02]  /*03e0*/  DFMA R2, R4, R2, R2 ;  /* 0x000000020402722b */ /* 0x000fe40000000002 */
[----:B------:R-:W-:-:S10]  /*03f0*/  DFMA R4, R8, R4, 1 ;  /* 0x3ff000000804742b */ /* 0x000fd40000000004 */
[----:B------:R-:W-:Y:S02]  /*0400*/  FSEL R4, R4, R2, !P0 ;  /* 0x0000000204047208 */ /* 0x000fe40004000000 */
[----:B------:R-:W-:Y:S02]  /*0410*/  FSEL R5, R5, R3, !P0 ;  /* 0x0000000305057208 */ /* 0x000fe40004000000 */
[----:B------:R-:W-:Y:S01]  /*0420*/  LOP3.LUT P0, RZ, R0, 0x2, RZ, 0xc0, !PT ;  /* 0x0000000200ff7812 */ /* 0x000fe2000780c0ff */
[----:B0-----:R-:W-:-:S03]  /*0430*/  IMAD.WIDE R10, R10, 0x8, R6 ;  /* 0x000000080a0a7825 */ /* 0x001fc600078e0206 */
[----:B------:R-:W-:-:S10]  /*0440*/  DADD R2, RZ, -R4 ;  /* 0x00000000ff027229 */ /* 0x000fd40000000804 */
[----:B------:R-:W-:Y:S02]  /*0450*/  FSEL R2, R4, R2, !P0 ;  /* 0x0000000204027208 */ /* 0x000fe40004000000 */
[----:B------:R-:W-:-:S05]  /*0460*/  FSEL R3, R5, R3, !P0 ;  /* 0x0000000305037208 */ /* 0x000fca0004000000 */
[----:B------:R-:W-:Y:S01]  /*0470*/  STG.E.64 desc[UR4][R10.64], R2 ;  /* 0x000000020a007986 */ /* 0x000fe2000c101b04 */
[----:B------:R-:W-:Y:S05]  /*0480*/  EXIT ;  /* 0x000000000000794d */ /* 0x000fea0003800000 */
        .type           $cos_f64$__internal_trig_reduction_slowpathd,@function
        .size           $cos_f64$__internal_trig_reduction_slowpathd,(.L_x_125 - $cos_f64$__internal_trig_reduction_slowpathd)
$cos_f64$__internal_trig_reduction_slowpathd:
[--C-:B------:R-:W-:Y:S01]  /*0490*/  SHF.R.U32.HI R6, RZ, 0x14, R17.reuse ;  /* 0x00000014ff067819 */ /* 0x100fe20000011611 */
[----:B------:R-:W-:Y:S02]  /*04a0*/  IMAD.MOV.U32 R11, RZ, RZ, R16 ;  /* 0x000000ffff0b7224 */ /* 0x000fe400078e0010 */
[----:B------:R-:W-:Y:S01]  /*04b0*/  IMAD.MOV.U32 R14, RZ, RZ, R17 ;  /* 0x000000ffff0e7224 */ /* 0x000fe200078e0011 */
[----:B------:R-:W-:Y:S01]  /*04c0*/  LOP3.LUT R0, R6, 0x7ff, RZ, 0xc0, !PT ;  /* 0x000007ff06007812 */ /* 0x000fe200078ec0ff */
[----:B------:R-:W-:-:S03]  /*04d0*/  IMAD.MOV.U32 R4, RZ, RZ, RZ ;  /* 0x000000ffff047224 */ /* 0x000fc600078e00ff */
[----:B------:R-:W-:-:S13]  /*04e0*/  ISETP.NE.AND P0, PT, R0, 0x7ff, PT ;  /* 0x000007ff0000780c */ /* 0x000fda0003f05270 */
[----:B------:R-:W-:Y:S05]  /*04f0*/  @!P0 BRA `(.L_x_54) ;  /* 0x0000000800488947 */ /* 0x000fea0003800000 */
[----:B------:R-:W-:Y:S01]  /*0500*/  VIADD R0, R0, 0xfffffc00 ;  /* 0xfffffc0000007836 */ /* 0x000fe20000000000 */
[----:B------:R-:W-:Y:S01]  /*0510*/  BSSY.RECONVERGENT B2, `(.L_x_55) ;  /* 0x000002f000027945 */ /* 0x000fe20003800200 */
[----:B------:R-:W-:-:S03]  /*0520*/  CS2R R18, SRZ ;  /* 0x0000000000127805 */ /* 0x000fc6000001ff00 */
[----:B------:R-:W-:Y:S02]  /*0530*/  SHF.R.U32.HI R7, RZ, 0x6, R0 ;  /* 0x00000006ff077819 */ /* 0x000fe40000011600 */
[----:B------:R-:W-:Y:S02]  /*0540*/  ISETP.GE.U32.AND P0, PT, R0, 0x80, PT ;  /* 0x000000800000780c */ /* 0x000fe40003f06070 */
[C---:B------:R-:W-:Y:S02]  /*0550*/  IADD3 R0, PT, PT, -R7.reuse, 0x13, RZ ;  /* 0x0000001307007810 */ /* 0x040fe40007ffe1ff */
[----:B------:R-:W-:Y:S02]  /*0560*/  IADD3 R21, PT, PT, -R7, 0xf, RZ ;  /* 0x0000000f07157810 */ /* 0x000fe40007ffe1ff */
[----:B------:R-:W-:-:S04]  /*0570*/  SEL R0, R0, 0x12, P0 ;  /* 0x0000001200007807 */ /* 0x000fc80000000000 */
[----:B------:R-:W-:-:S13]  /*0580*/  ISETP.GE.AND P0, PT, R21, R0, PT ;  /* 0x000000001500720c */ /* 0x000fda0003f06270 */
[----:B------:R-:W-:Y:S05]  /*0590*/  @P0 BRA `(.L_x_56) ;  /* 0x0000000000980947 */ /* 0x000fea0003800000 */
[----:B------:R-:W0:Y:S01]  /*05a0*/  LDC.64 R8, c[0x0][0x358] ;  /* 0x0000d600ff087b82 */ /* 0x000e220000000a00 */
[C---:B------:R-:W-:Y:S01]  /*05b0*/  SHF.L.U64.HI R13, R11.reuse, 0xb, R14 ;  /* 0x0000000b0b0d7819 */ /* 0x040fe2000001020e */
[----:B------:R-:W-:Y:S01]  /*05c0*/  BSSY.RECONVERGENT B3, `(.L_x_57) ;  /* 0x0000022000037945 */ /* 0x000fe20003800200 */
[----:B------:R-:W-:Y:S01]  /*05d0*/  IMAD.SHL.U32 R11, R11, 0x800, RZ ;  /* 0x000008000b0b7824 */ /* 0x000fe200078e00ff */
[----:B------:R-:W-:Y:S01]  /*05e0*/  IADD3 R15, PT, PT, RZ, -R7, -R0 ;  /* 0x80000007ff0f7210 */ /* 0x000fe20007ffe800 */
[----:B------:R-:W-:Y:S01]  /*05f0*/  IMAD.MOV.U32 R14, RZ, RZ, RZ ;  /* 0x000000ffff0e7224 */ /* 0x000fe200078e00ff */
[----:B------:R-:W-:Y:S02]  /*0600*/  CS2R R18, SRZ ;  /* 0x0000000000127805 */ /* 0x000fe4000001ff00 */
[----:B------:R-:W-:Y:S01]  /*0610*/  LOP3.LUT R13, R13, 0x80000000, RZ, 0xfc, !PT ;  /* 0x800000000d0d7812 */ /* 0x000fe200078efcff */
[----:B------:R-:W1:Y:S06]  /*0620*/  LDC.64 R2, c[0x4][0x8] ;  /* 0x01000200ff027b82 */ /* 0x000e6c0000000a00 */
.L_x_58:
[----:B0-----:R-:W-:Y:S01]  /*0630*/  R2UR UR6, R8 ;  /* 0x00000000080672ca */ /* 0x001fe200000e0000 */
[----:B-1----:R-:W-:Y:S01]  /*0640*/  IMAD.WIDE R4, R21, 0x8, R2 ;  /* 0x0000000815047825 */ /* 0x002fe200078e0202 */
[----:B------:R-:W-:-:S13]  /*0650*/  R2UR UR7, R9 ;  /* 0x00000000090772ca */ /* 0x000fda00000e0000 */
[----:B------:R-:W2:Y:S01]  /*0660*/  LDG.E.64.CONSTANT R4, desc[UR6][R4.64] ;  /* 0x0000000604047981 */ /* 0x000ea2000c1e9b00 */
[----:B------:R-:W-:Y:S02]  /*0670*/  VIADD R15, R15, 0x1 ;  /* 0x000000010f0f7836 */ /* 0x000fe40000000000 */
[----:B------:R-:W-:Y:S02]  /*0680*/  VIADD R21, R21, 0x1 ;  /* 0x0000000115157836 */ /* 0x000fe40000000000 */
[----:B--2---:R-:W-:-:S04]  /*0690*/  IMAD.WIDE.U32 R18, P2, R4, R11, R18 ;  /* 0x0000000b04127225 */ /* 0x004fc80007840012 */
[----:B------:R-:W-:Y:S02]  /*06a0*/  IMAD R23, R4, R13, RZ ;  /* 0x0000000d04177224 */ /* 0x000fe400078e02ff */
[CC--:B------:R-:W-:Y:S02]  /*06b0*/  IMAD R16, R5.reuse, R11.reuse, RZ ;  /* 0x0000000b05107224 */ /* 0x0c0fe400078e02ff */
[----:B------:R-:W-:Y:S01]  /*06c0*/  IMAD.HI.U32 R25, R5, R11, RZ ;  /* 0x0000000b05197227 */ /* 0x000fe200078e00ff */
[----:B------:R-:W-:-:S03]  /*06d0*/  IADD3 R19, P0, PT, R23, R19, RZ ;  /* 0x0000001317137210 */ /* 0x000fc60007f1e0ff */
[----:B------:R-:W-:Y:S01]  /*06e0*/  IMAD R23, R14, 0x8, R1 ;  /* 0x000000080e177824 */ /* 0x000fe200078e0201 */
[----:B------:R-:W-:Y:S01]  /*06f0*/  IADD3 R19, P1, PT, R16, R19, RZ ;  /* 0x0000001310137210 */ /* 0x000fe20007f3e0ff */
[----:B------:R-:W-:-:S04]  /*0700*/  IMAD.HI.U32 R16, R4, R13, RZ ;  /* 0x0000000d04107227 */ /* 0x000fc800078e00ff */
[----:B------:R-:W-:Y:S01]  /*0710*/  IMAD.X R4, RZ, RZ, R16, P2 ;  /* 0x000000ffff047224 */ /* 0x000fe200010e0610 */
[----:B------:R0:W-:Y:S01]  /*0720*/  STL.64 [R23], R18 ;  /* 0x0000001217007387 */ /* 0x0001e20000100a00 */
[----:B------:R-:W-:-:S03]  /*0730*/  IMAD.HI.U32 R16, R5, R13, RZ ;  /* 0x0000000d05107227 */ /* 0x000fc600078e00ff */
[----:B------:R-:W-:Y:S01]  /*0740*/  IADD3.X R4, P0, PT, R25, R4, RZ, P0, !PT ;  /* 0x0000000419047210 */ /* 0x000fe2000071e4ff */
[----:B------:R-:W-:Y:S02]  /*0750*/  IMAD R5, R5, R13, RZ ;  /* 0x0000000d05057224 */ /* 0x000fe400078e02ff */
[----:B------:R-:W-:-:S03]  /*0760*/  VIADD R14, R14, 0x1 ;  /* 0x000000010e0e7836 */ /* 0x000fc60000000000 */
[----:B------:R-:W-:Y:S01]  /*0770*/  IADD3.X R5, P1, PT, R5, R4, RZ, P1, !PT ;  /* 0x0000000405057210 */ /* 0x000fe20000f3e4ff */
[----:B------:R-:W-:Y:S01]  /*0780*/  IMAD.X R4, RZ, RZ, R16, P0 ;  /* 0x000000ffff047224 */ /* 0x000fe200000e0610 */
[----:B------:R-:W-:-:S03]  /*0790*/  ISETP.NE.AND P0, PT, R15, -0xf, PT ;  /* 0xfffffff10f00780c */ /* 0x000fc60003f05270 */
[----:B------:R-:W-:Y:S02]  /*07a0*/  IMAD.X R4, RZ, RZ, R4, P1 ;  /* 0x000000ffff047224 */ /* 0x000fe400008e0604 */
[----:B0-----:R-:W-:Y:S02]  /*07b0*/  IMAD.MOV.U32 R18, RZ, RZ, R5 ;  /* 0x000000ffff127224 */ /* 0x001fe400078e0005 */
[----:B------:R-:W-:-:S06]  /*07c0*/  IMAD.MOV.U32 R19, RZ, RZ, R4 ;  /* 0x000000ffff137224 */ /* 0x000fcc00078e0004 */
[----:B------:R-:W-:Y:S05]  /*07d0*/  @P0 BRA `(.L_x_58) ;  /* 0xfffffffc00940947 */ /* 0x000fea000383ffff */
[----:B------:R-:W-:Y:S05]  /*07e0*/  BSYNC.RECONVERGENT B3 ;  /* 0x0000000000037941 */ /* 0x000fea0003800200 */
.L_x_57:
[----:B------:R-:W-:-:S07]  /*07f0*/  IMAD.MOV.U32 R21, RZ, RZ, R0 ;  /* 0x000000ffff157224 */ /* 0x000fce00078e0000 */
.L_x_56:
[----:B------:R-:W-:Y:S05]  /*0800*/  BSYNC.RECONVERGENT B2 ;  /* 0x0000000000027941 */ /* 0x000fea0003800200 */
.L_x_55:
[----:B------:R-:W-:Y:S01]  /*0810*/  LOP3.LUT P0, R23, R6, 0x3f, RZ, 0xc0, !PT ;  /* 0x0000003f06177812 */ /* 0x000fe2000780c0ff */
[----:B------:R-:W-:-:S04]  /*0820*/  IMAD.IADD R0, R7, 0x1, R21 ;  /* 0x0000000107007824 */ /* 0x000fc800078e0215 */
[----:B------:R-:W-:-:S05]  /*0830*/  IMAD.U32 R21, R0, 0x8, R1 ;  /* 0x0000000800157824 */ /* 0x000fca00078e0001 */
[----:B------:R0:W-:Y:S04]  /*0840*/  STL.64 [R21+-0x78], R18 ;  /* 0xffff881215007387 */ /* 0x0001e80000100a00 */
[----:B------:R-:W2:Y:S04]  /*0850*/  @P0 LDL.64 R8, [R1+0x8] ;  /* 0x0000080001080983 */ /* 0x000ea80000100a00 */
[----:B------:R-:W3:Y:S04]  /*0860*/  LDL.64 R2, [R1+0x10] ;  /* 0x0000100001027983 */ /* 0x000ee80000100a00 */
[----:B------:R-:W4:Y:S01]  /*0870*/  LDL.64 R4, [R1+0x18] ;  /* 0x0000180001047983 */ /* 0x000f220000100a00 */
[----:B------:R-:W-:Y:S01]  /*0880*/  @P0 LOP3.LUT R0, R6, 0x3f, RZ, 0xc, !PT ;  /* 0x0000003f06000812 */ /* 0x000fe200078e0cff */
[----:B------:R-:W-:Y:S01]  /*0890*/  BSSY.RECONVERGENT B2, `(.L_x_59) ;  /* 0x0000034000027945 */ /* 0x000fe20003800200 */
[----:B--2---:R-:W-:-:S02]  /*08a0*/  @P0 SHF.R.U64 R7, R8, 0x1, R9 ;  /* 0x0000000108070819 */ /* 0x004fc40000001209 */
[----:B------:R-:W-:Y:S02]  /*08b0*/  @P0 SHF.R.U32.HI R9, RZ, 0x1, R9 ;  /* 0x00000001ff090819 */ /* 0x000fe40000011609 */
[CC--:B---3--:R-:W-:Y:S02]  /*08c0*/  @P0 SHF.L.U32 R11, R2.reuse, R23.reuse, RZ ;  /* 0x00000017020b0219 */ /* 0x0c8fe400000006ff */
[----:B------:R-:W-:Y:S02]  /*08d0*/  @P0 SHF.R.U64 R6, R7, R0, R9 ;  /* 0x0000000007060219 */ /* 0x000fe40000001209 */
[--C-:B------:R-:W-:Y:S02]  /*08e0*/  @P0 SHF.R.U32.HI R15, RZ, 0x1, R3.reuse ;  /* 0x00000001ff0f0819 */ /* 0x100fe40000011603 */
[C-C-:B------:R-:W-:Y:S02]  /*08f0*/  @P0 SHF.R.U64 R13, R2.reuse, 0x1, R3.reuse ;  /* 0x00000001020d0819 */ /* 0x140fe40000001203 */
[----:B------:R-:W-:-:S02]  /*0900*/  @P0 SHF.L.U64.HI R8, R2, R23, R3 ;  /* 0x0000001702080219 */ /* 0x000fc40000010203 */
[----:B------:R-:W-:Y:S02]  /*0910*/  @P0 SHF.R.U32.HI R7, RZ, R0, R9 ;  /* 0x00000000ff070219 */ /* 0x000fe40000011609 */
[----:B------:R-:W-:Y:S02]  /*0920*/  @P0 LOP3.LUT R2, R11, R6, RZ, 0xfc, !PT ;  /* 0x000000060b020212 */ /* 0x000fe400078efcff */
[----:B----4-:R-:W-:Y:S02]  /*0930*/  @P0 SHF.L.U32 R9, R4, R23, RZ ;  /* 0x0000001704090219 */ /* 0x010fe400000006ff */
[----:B------:R-:W-:Y:S02]  /*0940*/  @P0 SHF.R.U64 R14, R13, R0, R15 ;  /* 0x000000000d0e0219 */ /* 0x000fe4000000120f */
[----:B------:R-:W-:Y:S01]  /*0950*/  @P0 LOP3.LUT R3, R8, R7, RZ, 0xfc, !PT ;  /* 0x0000000708030212 */ /* 0x000fe200078efcff */
[----:B------:R-:W-:Y:S01]  /*0960*/  IMAD.SHL.U32 R8, R2, 0x4, RZ ;  /* 0x0000000402087824 */ /* 0x000fe200078e00ff */
[----:B------:R-:W-:-:S02]  /*0970*/  @P0 SHF.L.U64.HI R23, R4, R23, R5 ;  /* 0x0000001704170219 */ /* 0x000fc40000010205 */
[----:B------:R-:W-:Y:S02]  /*0980*/  @P0 LOP3.LUT R4, R9, R14, RZ, 0xfc, !PT ;  /* 0x0000000e09040212 */ /* 0x000fe400078efcff */
[----:B------:R-:W-:Y:S02]  /*0990*/  @P0 SHF.R.U32.HI R0, RZ, R0, R15 ;  /* 0x00000000ff000219 */ /* 0x000fe4000001160f */
[----:B------:R-:W-:Y:S02]  /*09a0*/  SHF.L.U64.HI R9, R2, 0x2, R3 ;  /* 0x0000000202097819 */ /* 0x000fe40000010203 */
[----:B------:R-:W-:Y:S02]  /*09b0*/  @P0 LOP3.LUT R5, R23, R0, RZ, 0xfc, !PT ;  /* 0x0000000017050212 */ /* 0x000fe400078efcff */
[----:B------:R-:W-:Y:S02]  /*09c0*/  SHF.L.W.U32.HI R3, R3, 0x2, R4 ;  /* 0x0000000203037819 */ /* 0x000fe40000010e04 */
[----:B------:R-:W-:-:S02]  /*09d0*/  IADD3 RZ, P0, PT, RZ, -R8, RZ ;  /* 0x80000008ffff7210 */ /* 0x000fc40007f1e0ff */
[----:B------:R-:W-:Y:S02]  /*09e0*/  LOP3.LUT R0, RZ, R9, RZ, 0x33, !PT ;  /* 0x00000009ff007212 */ /* 0x000fe400078e33ff */
[----:B------:R-:W-:Y:S02]  /*09f0*/  SHF.L.W.U32.HI R4, R4, 0x2, R5 ;  /* 0x0000000204047819 */ /* 0x000fe40000010e05 */
[----:B------:R-:W-:Y:S02]  /*0a00*/  LOP3.LUT R2, RZ, R3, RZ, 0x33, !PT ;  /* 0x00000003ff027212 */ /* 0x000fe400078e33ff */
[----:B------:R-:W-:Y:S02]  /*0a10*/  IADD3.X R6, P0, PT, RZ, R0, RZ, P0, !PT ;  /* 0x00000000ff067210 */ /* 0x000fe4000071e4ff */
[----:B------:R-:W-:Y:S02]  /*0a20*/  LOP3.LUT R7, RZ, R4, RZ, 0x33, !PT ;  /* 0x00000004ff077212 */ /* 0x000fe400078e33ff */
[----:B------:R-:W-:-:S02]  /*0a30*/  IADD3.X R0, P1, PT, RZ, R2, RZ, P0, !PT ;  /* 0x00000002ff007210 */ /* 0x000fc4000073e4ff */
[----:B------:R-:W-:-:S03]  /*0a40*/  ISETP.GT.U32.AND P2, PT, R3, -0x1, PT ;  /* 0xffffffff0300780c */ /* 0x000fc60003f44070 */
[----:B------:R-:W-:Y:S01]  /*0a50*/  IMAD.X R7, RZ, RZ, R7, P1 ;  /* 0x000000ffff077224 */ /* 0x000fe200008e0607 */
[----:B------:R-:W-:-:S04]  /*0a60*/  ISETP.GT.AND.EX P0, PT, R4, -0x1, PT, P2 ;  /* 0xffffffff0400780c */ /* 0x000fc80003f04320 */
[----:B------:R-:W-:Y:S02]  /*0a70*/  SEL R2, R4, R7, P0 ;  /* 0x0000000704027207 */ /* 0x000fe40000000000 */
[----:B------:R-:W-:Y:S02]  /*0a80*/  SEL R13, R3, R0, P0 ;  /* 0x00000000030d7207 */ /* 0x000fe40000000000 */
[----:B------:R-:W-:Y:S02]  /*0a90*/  ISETP.NE.U32.AND P1, PT, R2, RZ, PT ;  /* 0x000000ff0200720c */ /* 0x000fe40003f25070 */
[----:B------:R-:W-:Y:S02]  /*0aa0*/  SEL R9, R9, R6, P0 ;  /* 0x0000000609097207 */ /* 0x000fe40000000000 */
[----:B------:R-:W-:Y:S01]  /*0ab0*/  SEL R3, R13, R2, !P1 ;  /* 0x000000020d037207 */ /* 0x000fe20004800000 */
[----:B------:R-:W-:-:S05]  /*0ac0*/  @!P0 IMAD.MOV R8, RZ, RZ, -R8 ;  /* 0x000000ffff088224 */ /* 0x000fca00078e0a08 */
[----:B------:R-:W1:Y:S02]  /*0ad0*/  FLO.U32 R3, R3 ;  /* 0x0000000300037300 */ /* 0x000e6400000e0000 */
[C---:B-1----:R-:W-:Y:S02]  /*0ae0*/  IADD3 R7, PT, PT, -R3.reuse, 0x1f, RZ ;  /* 0x0000001f03077810 */ /* 0x042fe40007ffe1ff */
[----:B------:R-:W-:-:S03]  /*0af0*/  IADD3 R0, PT, PT, -R3, 0x3f, RZ ;  /* 0x0000003f03007810 */ /* 0x000fc60007ffe1ff */
[----:B------:R-:W-:-:S05]  /*0b00*/  @P1 IMAD.MOV R0, RZ, RZ, R7 ;  /* 0x000000ffff001224 */ /* 0x000fca00078e0207 */
[----:B------:R-:W-:-:S13]  /*0b10*/  ISETP.NE.AND P1, PT, R0, RZ, PT ;  /* 0x000000ff0000720c */ /* 0x000fda0003f25270 */
[----:B0-----:R-:W-:Y:S05]  /*0b20*/  @!P1 BRA `(.L_x_60) ;  /* 0x0000000000289947 */ /* 0x001fea0003800000 */
[--C-:B------:R-:W-:Y:S02]  /*0b30*/  SHF.R.U64 R7, R8, 0x1, R9.reuse ;  /* 0x0000000108077819 */ /* 0x100fe40000001209 */
[C---:B------:R-:W-:Y:S02]  /*0b40*/  LOP3.LUT R3, R0.reuse, 0x3f, RZ, 0xc0, !PT ;  /* 0x0000003f00037812 */ /* 0x040fe400078ec0ff */
[----:B------:R-:W-:Y:S02]  /*0b50*/  SHF.R.U32.HI R9, RZ, 0x1, R9 ;  /* 0x00000001ff097819 */ /* 0x000fe40000011609 */
[----:B------:R-:W-:Y:S02]  /*0b60*/  LOP3.LUT R6, R0, 0x3f, RZ, 0xc, !PT ;  /* 0x0000003f00067812 */ /* 0x000fe400078e0cff */
[CC--:B------:R-:W-:Y:S02]  /*0b70*/  SHF.L.U64.HI R11, R13.reuse, R3.reuse, R2 ;  /* 0x000000030d0b7219 */ /* 0x0c0fe40000010202 */
[----:B------:R-:W-:-:S02]  /*0b80*/  SHF.L.U32 R3, R13, R3, RZ ;  /* 0x000000030d037219 */ /* 0x000fc400000006ff */
[-CC-:B------:R-:W-:Y:S02]  /*0b90*/  SHF.R.U64 R2, R7, R6.reuse, R9.reuse ;  /* 0x0000000607027219 */ /* 0x180fe40000001209 */
[----:B------:R-:W-:Y:S02]  /*0ba0*/  SHF.R.U32.HI R6, RZ, R6, R9 ;  /* 0x00000006ff067219 */ /* 0x000fe40000011609 */
[----:B------:R-:W-:Y:S02]  /*0bb0*/  LOP3.LUT R13, R3, R2, RZ, 0xfc, !PT ;  /* 0x00000002030d7212 */ /* 0x000fe400078efcff */
[----:B------:R-:W-:-:S07]  /*0bc0*/  LOP3.LUT R2, R11, R6, RZ, 0xfc, !PT ;  /* 0x000000060b027212 */ /* 0x000fce00078efcff */
.L_x_60:
[----:B------:R-:W-:Y:S05]  /*0bd0*/  BSYNC.RECONVERGENT B2 ;  /* 0x0000000000027941 */ /* 0x000fea0003800200 */
.L_x_59:
[----:B------:R-:W-:Y:S01]  /*0be0*/  IMAD.WIDE.U32 R8, R13, 0x2168c235, RZ ;  /* 0x2168c2350d087825 */ /* 0x000fe200078e00ff */
[----:B------:R-:W-:-:S03]  /*0bf0*/  SHF.R.U32.HI R5, RZ, 0x1e, R5 ;  /* 0x0000001eff057819 */ /* 0x000fc60000011605 */
[----:B------:R-:W-:Y:S01]  /*0c00*/  IMAD.MOV.U32 R6, RZ, RZ, R9 ;  /* 0x000000ffff067224 */ /* 0x000fe200078e0009 */
[----:B------:R-:W-:Y:S01]  /*0c10*/  IADD3 RZ, P1, PT, R8, R8, RZ ;  /* 0x0000000808ff7210 */ /* 0x000fe20007f3e0ff */
[----:B------:R-:W-:Y:S01]  /*0c20*/  IMAD.MOV.U32 R7, RZ, RZ, RZ ;  /* 0x000000ffff077224 */ /* 0x000fe200078e00ff */
[----:B------:R-:W-:Y:S01]  /*0c30*/  LEA.HI R4, R4, R5, RZ, 0x1 ;  /* 0x0000000504047211 */ /* 0x000fe200078f08ff */
[----:B------:R-:W-:-:S04]  /*0c40*/  IMAD.HI.U32 R3, R2, -0x36f0255e, RZ ;  /* 0xc90fdaa202037827 */ /* 0x000fc800078e00ff */
[----:B------:R-:W-:-:S04]  /*0c50*/  IMAD.WIDE.U32 R6, R13, -0x36f0255e, R6 ;  /* 0xc90fdaa20d067825 */ /* 0x000fc800078e0006 */
[C---:B------:R-:W-:Y:S02]  /*0c60*/  IMAD R9, R2.reuse, -0x36f0255e, RZ ;  /* 0xc90fdaa202097824 */ /* 0x040fe400078e02ff */
[----:B------:R-:W-:-:S04]  /*0c70*/  IMAD.WIDE.U32 R6, P2, R2, 0x2168c235, R6 ;  /* 0x2168c23502067825 */ /* 0x000fc80007840006 */
[----:B------:R-:W-:Y:S01]  /*0c80*/  IMAD.X R2, RZ, RZ, R3, P2 ;  /* 0x000000ffff027224 */ /* 0x000fe200010e0603 */
[----:B------:R-:W-:Y:S02]  /*0c90*/  IADD3 R3, P2, PT, R9, R7, RZ ;  /* 0x0000000709037210 */ /* 0x000fe40007f5e0ff */
[----:B------:R-:W-:Y:S02]  /*0ca0*/  IADD3.X RZ, P1, PT, R6, R6, RZ, P1, !PT ;  /* 0x0000000606ff7210 */ /* 0x000fe40000f3e4ff */
[C---:B------:R-:W-:Y:S01]  /*0cb0*/  ISETP.GT.U32.AND P3, PT, R3.reuse, RZ, PT ;  /* 0x000000ff0300720c */ /* 0x040fe20003f64070 */
[----:B------:R-:W-:Y:S01]  /*0cc0*/  IMAD.X R2, RZ, RZ, R2, P2 ;  /* 0x000000ffff027224 */ /* 0x000fe200010e0602 */
[----:B------:R-:W-:-:S04]  /*0cd0*/  IADD3.X R6, P2, PT, R3, R3, RZ, P1, !PT ;  /* 0x0000000303067210 */ /* 0x000fc80000f5e4ff */
[C---:B------:R-:W-:Y:S01]  /*0ce0*/  ISETP.GT.AND.EX P1, PT, R2.reuse, RZ, PT, P3 ;  /* 0x000000ff0200720c */ /* 0x040fe20003f24330 */
[----:B------:R-:W-:-:S03]  /*0cf0*/  IMAD.X R7, R2, 0x1, R2, P2 ;  /* 0x0000000102077824 */ /* 0x000fc600010e0602 */
[----:B------:R-:W-:Y:S02]  /*0d00*/  SEL R6, R6, R3, P1 ;  /* 0x0000000306067207 */ /* 0x000fe40000800000 */
[----:B------:R-:W-:Y:S02]  /*0d10*/  SEL R3, R7, R2, P1 ;  /* 0x0000000207037207 */ /* 0x000fe40000800000 */
[----:B------:R-:W-:Y:S02]  /*0d20*/  IADD3 R2, P2, PT, R6, 0x1, RZ ;  /* 0x0000000106027810 */ /* 0x000fe40007f5e0ff */
[----:B------:R-:W-:Y:S02]  /*0d30*/  SEL R7, RZ, 0xffffffff, !P1 ;  /* 0xffffffffff077807 */ /* 0x000fe40004800000 */
[----:B------:R-:W-:Y:S01]  /*0d40*/  LOP3.LUT P1, R17, R17, 0x80000000, RZ, 0xc0, !PT ;  /* 0x8000000011117812 */ /* 0x000fe2000782c0ff */
[----:B------:R-:W-:Y:S02]  /*0d50*/  IMAD.X R3, RZ, RZ, R3, P2 ;  /* 0x000000ffff037224 */ /* 0x000fe400010e0603 */
[----:B------:R-:W-:Y:S01]  /*0d60*/  IMAD.IADD R0, R7, 0x1, -R0 ;  /* 0x0000000107007824 */ /* 0x000fe200078e0a00 */
[----:B------:R-:W-:-:S02]  /*0d70*/  @!P0 LOP3.LUT R17, R17, 0x80000000, RZ, 0x3c, !PT ;  /* 0x8000000011118812 */ /* 0x000fc400078e3cff */
[----:B------:R-:W-:Y:S01]  /*0d80*/  SHF.R.U64 R2, R2, 0xa, R3 ;  /* 0x0000000a02027819 */ /* 0x000fe20000001203 */
[----:B------:R-:W-:-:S03]  /*0d90*/  IMAD.SHL.U32 R0, R0, 0x100000, RZ ;  /* 0x0010000000007824 */ /* 0x000fc600078e00ff */
[----:B------:R-:W-:-:S03]  /*0da0*/  IADD3 R2, P2, PT, R2, 0x1, RZ ;  /* 0x0000000102027810 */ /* 0x000fc60007f5e0ff */
[----:B------:R-:W-:Y:S01]  /*0db0*/  @P1 IMAD.MOV R4, RZ, RZ, -R4 ;  /* 0x000000ffff041224 */ /* 0x000fe200078e0a04 */
[----:B------:R-:W-:-:S04]  /*0dc0*/  LEA.HI.X R3, R3, RZ, RZ, 0x16, P2 ;  /* 0x000000ff03037211 */ /* 0x000fc800010fb4ff */
[--C-:B------:R-:W-:Y:S02]  /*0dd0*/  SHF.R.U64 R2, R2, 0x1, R3.reuse ;  /* 0x0000000102027819 */ /* 0x100fe40000001203 */
[----:B------:R-:W-:Y:S02]  /*0de0*/  SHF.R.U32.HI R3, RZ, 0x1, R3 ;  /* 0x00000001ff037819 */ /* 0x000fe40000011603 */
[----:B------:R-:W-:-:S04]  /*0df0*/  IADD3 R11, P2, P3, RZ, RZ, R2 ;  /* 0x000000ffff0b7210 */ /* 0x000fc80007b5e002 */
[----:B------:R-:W-:-:S04]  /*0e00*/  IADD3.X R0, PT, PT, R0, 0x3fe00000, R3, P2, P3 ;  /* 0x3fe0000000007810 */ /* 0x000fc800017e6403 */
[----:B------:R-:W-:-:S07]  /*0e10*/  LOP3.LUT R14, R0, R17, RZ, 0xfc, !PT ;  /* 0x00000011000e7212 */ /* 0x000fce00078efcff */
.L_x_54:
[----:B------:R-:W-:Y:S02]  /*0e20*/  IMAD.MOV.U32 R13, RZ, RZ, 0x0 ;  /* 0x00000000ff0d7424 */ /* 0x000fe400078e00ff */
[----:B------:R-:W-:Y:S02]  /*0e30*/  IMAD.MOV.U32 R0, RZ, RZ, R4 ;  /* 0x000000ffff007224 */ /* 0x000fe400078e0004 */
[----:B------:R-:W-:Y:S02]  /*0e40*/  IMAD.MOV.U32 R2, RZ, RZ, R11 ;  /* 0x000000ffff027224 */ /* 0x000fe400078e000b */
[----:B------:R-:W-:Y:S01]  /*0e50*/  IMAD.MOV.U32 R3, RZ, RZ, R14 ;  /* 0x000000ffff037224 */ /* 0x000fe200078e000e */
[----:B------:R-:W-:Y:S06]  /*0e60*/  RET.REL.NODEC R12 `(cos_f64) ;  /* 0xfffffff00c647950 */ /* 0x000fec0003c3ffff */
.L_x_61:
        /* <DEDUP_REMOVED lines=9> */
.L_x_125:


//--------------------- .text.sin_f32             --------------------------
	.section	.text.sin_f32,"ax",@progbits
	.align	128
        .global         sin_f32
        .type           sin_f32,@function
        .size           sin_f32,(.L_x_145 - sin_f32)
        .other          sin_f32,@"STO_CUDA_ENTRY STV_DEFAULT"
sin_f32:
.text.sin_f32:
        /* <DEDUP_REMOVED lines=32> */
.L_x_64:
        /* <DEDUP_REMOVED lines=66> */
.L_x_66:
[----:B------:R-:W-:Y:S05]  /*0620*/  BSYNC.RECONVERGENT B1 ;  /* 0x0000000000017941 */ /* 0x000fea0003800200 */
.L_x_65:
        /* <DEDUP_REMOVED lines=18> */
.L_x_63:
[----:B------:R-:W-:Y:S05]  /*0750*/  BSYNC.RECONVERGENT B0 ;  /* 0x0000000000007941 */ /* 0x000fea0003800200 */
.L_x_62:
[----:B------:R-:W-:Y:S01]  /*0760*/  MOV R0, 0x37cbac00 ;  /* 0x37cbac0000007802 */ /* 0x000fe20000000f00 */
[----:B------:R-:W-:Y:S01]  /*0770*/  FMUL R7, R6, R6 ;  /* 0x0000000606077220 */ /* 0x000fe20000400000 */
[----:B------:R-:W-:Y:S01]  /*0780*/  LOP3.LUT R8, R3, 0x1, RZ, 0xc0, !PT ;  /* 0x0000000103087812 */ /* 0x000fe200078ec0ff */
[----:B------:R-:W0:Y:S01]  /*0790*/  LDC.64 R4, c[0x0][0x380] ;  /* 0x0000e000ff047b82 */ /* 0x000e220000000a00 */
[----:B------:R-:W-:Y:S02]  /*07a0*/  IMAD.MOV.U32 R9, RZ, RZ, 0x3effffff ;  /* 0x3effffffff097424 */ /* 0x000fe400078e00ff */
[----:B------:R-:W-:Y:S01]  /*07b0*/  FFMA R0, R7, R0, -0.0013887860113754868507 ;  /* 0xbab607ed07007423 */ /* 0x000fe20000000000 */
[----:B------:R-:W-:Y:S01]  /*07c0*/  ISETP.NE.U32.AND P0, PT, R8, 0x1, PT ;  /* 0x000000010800780c */ /* 0x000fe20003f05070 */
[----:B------:R-:W-:Y:S01]  /*07d0*/  IMAD.MOV.U32 R8, RZ, RZ, 0x3d2aaabb ;  /* 0x3d2aaabbff087424 */ /* 0x000fe200078e00ff */
[----:B------:R-:W-:Y:S02]  /*07e0*/  LOP3.LUT P1, RZ, R3, 0x2, RZ, 0xc0, !PT ;  /* 0x0000000203ff7812 */ /* 0x000fe4000782c0ff */
[----:B------:R-:W-:-:S02]  /*07f0*/  FSEL R0, R0, -0.00019574658654164522886, !P0 ;  /* 0xb94d415300007808 */ /* 0x000fc40004000000 */
[----:B------:R-:W-:Y:S02]  /*0800*/  FSEL R8, R8, 0.0083327032625675201416, !P0 ;  /* 0x3c0885e408087808 */ /* 0x000fe40004000000 */
[----:B------:R-:W-:-:S03]  /*0810*/  FSEL R3, -R9, -0.16666662693023681641, !P0 ;  /* 0xbe2aaaa809037808 */ /* 0x000fc60004000100 */
[----:B------:R-:W-:Y:S01]  /*0820*/  FFMA R8, R7, R0, R8 ;  /* 0x0000000007087223 */ /* 0x000fe20000000008 */
[----:B------:R-:W-:-:S03]  /*0830*/  FSEL R0, R6, 1, P0 ;  /* 0x3f80000006007808 */ /* 0x000fc60000000000 */
[C---:B------:R-:W-:Y:S02]  /*0840*/  FFMA R3, R7.reuse, R8, R3 ;  /* 0x0000000807037223 */ /* 0x040fe40000000003 */
[----:B------:R-:W-:-:S04]  /*0850*/  FFMA R7, R7, R0, RZ ;  /* 0x0000000007077223 */ /* 0x000fc800000000ff */
[----:B------:R-:W-:Y:S01]  /*0860*/  FFMA R3, R7, R3, R0 ;  /* 0x0000000307037223 */ /* 0x000fe20000000000 */
[----:B0-----:R-:W-:-:S04]  /*0870*/  IMAD.WIDE R4, R2, 0x4, R4 ;  /* 0x0000000402047825 */ /* 0x001fc800078e0204 */
[----:B------:R-:W-:-:S05]  /*0880*/  @P1 FADD R3, RZ, -R3 ;  /* 0x80000003ff031221 */ /* 0x000fca0000000000 */
[----:B------:R-:W-:Y:S01]  /*0890*/  STG.E desc[UR6][R4.64], R3 ;  /* 0x0000000304007986 */ /* 0x000fe2000c101906 */
[----:B------:R-:W-:Y:S05]  /*08a0*/  EXIT ;  /* 0x000000000000794d */ /* 0x000fea0003800000 */
.L_x_67:
        /* <DEDUP_REMOVED lines=13> */
.L_x_145:


//--------------------- .text.sin_f64             --------------------------
	.section	.text.sin_f64,"ax",@progbits
	.align	128
        .global         sin_f64
        .type           sin_f64,@function
        .size           sin_f64,(.L_x_126 - sin_f64)
        .other          sin_f64,@"STO_CUDA_ENTRY STV_DEFAULT"
sin_f64:
.text.sin_f64:
        /* <DEDUP_REMOVED lines=16> */
[----:B------:R-:W-:Y:S01]  /*0100*/  @!P0 IMAD.MOV.U32 R0, RZ, RZ, RZ ;  /* 0x000000ffff008224 */ /* 0x000fe200078e00ff */
[----:B------:R-:W-:Y:S09]  /*0110*/  @!P0 BRA `(.L_x_69) ;  /* 0x0000000000488947 */ /* 0x000ff20003800000 */
[----:B------:R-:W-:Y:S01]  /*0120*/  UMOV UR6, 0x6dc9c883 ;  /* 0x6dc9c88300067882 */ /* 0x000fe20000000000 */
[----:B------:R-:W-:Y:S01]  /*0130*/  UMOV UR7, 0x3fe45f30 ;  /* 0x3fe45f3000077882 */ /* 0x000fe20000000000 */
[C---:B------:R-:W-:Y:S02]  /*0140*/  DSETP.GE.AND P0, PT, |R16|.reuse, 2.14748364800000000000e+09, PT ;  /* 0x41e000001000742a */ /* 0x040fe40003f06200 */
        /* <DEDUP_REMOVED lines=14> */
[----:B------:R-:W-:Y:S05]  /*0230*/  CALL.REL.NOINC `($sin_f64$__internal_trig_reduction_slowpathd) ;  /* 0x0000000000887944 */ /* 0x000fea0003c00000 */
.L_x_69:
[----:B------:R-:W-:Y:S05]  /*0240*/  BSYNC.RECONVERGENT B0 ;  /* 0x0000000000007941 */ /* 0x000fea0003800200 */
.L_x_68:
        /* <DEDUP_REMOVED lines=33> */
        .type           $sin_f64$__internal_trig_reduction_slowpathd,@function
        .size           $sin_f64$__internal_trig_reduction_slowpathd,(.L_x_126 - $sin_f64$__internal_trig_reduction_slowpathd)
$sin_f64$__internal_trig_reduction_slowpathd:
        /* <DEDUP_REMOVED lines=26> */
.L_x_74:
        /* <DEDUP_REMOVED lines=28> */
.L_x_73:
[----:B------:R-:W-:-:S07]  /*07c0*/  IMAD.MOV.U32 R21, RZ, RZ, R0 ;  /* 0x000000ffff157224 */ /* 0x000fce00078e0000 */
.L_x_72:
[----:B------:R-:W-:Y:S05]  /*07d0*/  BSYNC.RECONVERGENT B1 ;  /* 0x0000000000017941 */ /* 0x000fea0003800200 */
.L_x_71:
        /* <DEDUP_REMOVED lines=60> */
.L_x_76:
[----:B------:R-:W-:Y:S05]  /*0ba0*/  BSYNC.RECONVERGENT B1 ;  /* 0x0000000000017941 */ /* 0x000fea0003800200 */
.L_x_75:
        /* <DEDUP_REMOVED lines=36> */
.L_x_70:
[----:B------:R-:W-:Y:S02]  /*0df0*/  IMAD.MOV.U32 R13, RZ, RZ, 0x0 ;  /* 0x00000000ff0d7424 */ /* 0x000fe400078e00ff */
[----:B------:R-:W-:Y:S02]  /*0e00*/  IMAD.MOV.U32 R0, RZ, RZ, R4 ;  /* 0x000000ffff007224 */ /* 0x000fe400078e0004 */
[----:B------:R-:W-:Y:S02]  /*0e10*/  IMAD.MOV.U32 R2, RZ, RZ, R11 ;  /* 0x000000ffff027224 */ /* 0x000fe400078e000b */
[----:B------:R-:W-:Y:S01]  /*0e20*/  IMAD.MOV.U32 R3, RZ, RZ, R14 ;  /* 0x000000ffff037224 */ /* 0x000fe200078e000e */
[----:B------:R-:W-:Y:S06]  /*0e30*/  RET.REL.NODEC R12 `(sin_f64) ;  /* 0xfffffff00c707950 */ /* 0x000fec0003c3ffff */
.L_x_77:
        /* <DEDUP_REMOVED lines=12> */
.L_x_126:


//--------------------- .text.log_f32             --------------------------
	.section	.text.log_f32,"ax",@progbits
	.align	128
        .global         log_f32
        .type           log_f32,@function
        .size           log_f32,(.L_x_147 - log_f32)
        .other          log_f32,@"STO_CUDA_ENTRY STV_DEFAULT"
log_f32:
.text.log_f32:
        /* <DEDUP_REMOVED lines=11> */
[----:B-1----:R0:W2:Y:S01]  /*00b0*/  LDG.E R0, desc[UR4][R2.64] ;  /* 0x0000000402007981 */ /* 0x0020a2000c1e1900 */
[----:B------:R-:W-:Y:S01]  /*00c0*/  HFMA2 R9, -RZ, RZ, 1.5048828125, 33.21875 ;  /* 0x3e055027ff097431 */ /* 0x000fe200000001ff */
[----:B0-----:R-:W0:Y:S02]  /*00d0*/  LDC.64 R2, c[0x0][0x380] ;  /* 0x0000e000ff027b82 */ /* 0x001e240000000a00 */
[----:B0-----:R-:W-:Y:S01]  /*00e0*/  IMAD.WIDE R2, R5, 0x4, R2 ;  /* 0x0000000405027825 */ /* 0x001fe200078e0202 */
[----:B--2---:R-:W-:-:S13]  /*00f0*/  FSETP.GEU.AND P0, PT, R0, 1.175494350822287508e-38, PT ;  /* 0x008000000000780b */ /* 0x004fda0003f0e000 */
[----:B------:R-:W-:-:S05]  /*0100*/  @!P0 FMUL R0, R0, 8388608 ;  /* 0x4b00000000008820 */ /* 0x000fca0000400000 */
[----:B------:R-:W-:-:S04]  /*0110*/  IADD3 R4, PT, PT, R0, -0x3f2aaaab, RZ ;  /* 0xc0d5555500047810 */ /* 0x000fc80007ffe0ff */
[----:B------:R-:W-:-:S04]  /*0120*/  LOP3.LUT R7, R4, 0xff800000, RZ, 0xc0, !PT ;  /* 0xff80000004077812 */ /* 0x000fc800078ec0ff */
[-C--:B------:R-:W-:Y:S02]  /*0130*/  IADD3 R4, PT, PT, R0, -R7.reuse, RZ ;  /* 0x8000000700047210 */ /* 0x080fe40007ffe0ff */
[----:B------:R-:W-:-:S03]  /*0140*/  I2FP.F32.S32 R7, R7 ;  /* 0x0000000700077245 */ /* 0x000fc60000201400 */
[----:B------:R-:W-:Y:S01]  /*0150*/  FADD R6, R4, -1 ;  /* 0xbf80000004067421 */ /* 0x000fe20000000000 */
[----:B------:R-:W-:Y:S02]  /*0160*/  FSEL R4, RZ, -23, P0 ;  /* 0xc1b80000ff047808 */ /* 0x000fe40000000000 */
[----:B------:R-:W-:Y:S01]  /*0170*/  ISETP.GT.U32.AND P0, PT, R0, 0x7f7fffff, PT ;  /* 0x7f7fffff0000780c */ /* 0x000fe20003f04070 */
[C---:B------:R-:W-:Y:S02]  /*0180*/  FFMA R9, R6.reuse, -R9, 0.14084610342979431152 ;  /* 0x3e1039f606097423 */ /* 0x040fe40000000809 */
[----:B------:R-:W-:Y:S01]  /*0190*/  FFMA R4, R7, 1.1920928955078125e-07, R4 ;  /* 0x3400000007047823 */ /* 0x000fe20000000004 */
[----:B------:R-:W-:Y:S01]  /*01a0*/  MOV R7, 0x7f800000 ;  /* 0x7f80000000077802 */ /* 0x000fe20000000f00 */
[----:B------:R-:W-:-:S04]  /*01b0*/  FFMA R9, R6, R9, -0.12148627638816833496 ;  /* 0xbdf8cdcc06097423 */ /* 0x000fc80000000009 */
[----:B------:R-:W-:-:S04]  /*01c0*/  FFMA R9, R6, R9, 0.13980610668659210205 ;  /* 0x3e0f295506097423 */ /* 0x000fc80000000009 */
[----:B------:R-:W-:-:S04]  /*01d0*/  FFMA R9, R6, R9, -0.16684235632419586182 ;  /* 0xbe2ad8b906097423 */ /* 0x000fc80000000009 */
[----:B------:R-:W-:-:S04]  /*01e0*/  FFMA R9, R6, R9, 0.20012299716472625732 ;  /* 0x3e4ced0b06097423 */ /* 0x000fc80000000009 */
[----:B------:R-:W-:-:S04]  /*01f0*/  FFMA R9, R6, R9, -0.24999669194221496582 ;  /* 0xbe7fff2206097423 */ /* 0x000fc80000000009 */
[----:B------:R-:W-:-:S04]  /*0200*/  FFMA R9, R6, R9, 0.33333182334899902344 ;  /* 0x3eaaaa7806097423 */ /* 0x000fc80000000009 */
[----:B------:R-:W-:-:S04]  /*0210*/  FFMA R9, R6, R9, -0.5 ;  /* 0xbf00000006097423 */ /* 0x000fc80000000009 */
[----:B------:R-:W-:-:S04]  /*0220*/  FMUL R9, R6, R9 ;  /* 0x0000000906097220 */ /* 0x000fc80000400000 */
[----:B------:R-:W-:-:S04]  /*0230*/  FFMA R9, R6, R9, R6 ;  /* 0x0000000906097223 */ /* 0x000fc80000000006 */
[----:B------:R-:W-:Y:S01]  /*0240*/  FFMA R4, R4, 0.69314718246459960938, R9 ;  /* 0x3f31721804047823 */ /* 0x000fe20000000009 */
[C---:B------:R-:W-:Y:S01]  /*0250*/  @P0 FFMA R4, R0.reuse, R7, +INF ;  /* 0x7f80000000040423 */ /* 0x040fe20000000007 */
[----:B------:R-:W-:-:S04]  /*0260*/  FSETP.NEU.AND P0, PT, R0, RZ, PT ;  /* 0x000000ff0000720b */ /* 0x000fc80003f0d000 */
[----:B------:R-:W-:-:S05]  /*0270*/  FSEL R5, R4, -INF , P0 ;  /* 0xff80000004057808 */ /* 0x000fca0000000000 */
[----:B------:R-:W-:Y:S01]  /*0280*/  STG.E desc[UR4][R2.64], R5 ;  /* 0x0000000502007986 */ /* 0x000fe2000c101904 */
[----:B------:R-:W-:Y:S05]  /*0290*/  EXIT ;  /* 0x000000000000794d */ /* 0x000fea0003800000 */
.L_x_78:
        /* <DEDUP_REMOVED lines=14> */
.L_x_147:


//--------------------- .text.log_f64             --------------------------
	.section	.text.log_f64,"ax",@progbits
	.align	128
        .global         log_f64
        .type           log_f64,@function
        .size           log_f64,(.L_x_148 - log_f64)
        .other          log_f64,@"STO_CUDA_ENTRY STV_DEFAULT"
log_f64:
.text.log_f64:
        /* <DEDUP_REMOVED lines=12> */
[----:B------:R-:W-:Y:S01]  /*00c0*/  BSSY.RECONVERGENT B0, `(.L_x_79) ;  /* 0x0000053000007945 */ /* 0x000fe20003800200 */
[----:B--2---:R-:W-:Y:S01]  /*00d0*/  ISETP.GT.AND P0, PT, R5, 0xfffff, PT ;  /* 0x000fffff0500780c */ /* 0x004fe20003f04270 */
[----:B------:R-:W-:Y:S01]  /*00e0*/  IMAD.MOV.U32 R6, RZ, RZ, R4 ;  /* 0x000000ffff067224 */ /* 0x000fe200078e0004 */
[----:B------:R-:W-:Y:S01]  /*00f0*/  MOV R3, R5 ;  /* 0x0000000500037202 */ /* 0x000fe20000000f00 */
[----:B------:R-:W-:-:S10]  /*0100*/  IMAD.MOV.U32 R7, RZ, RZ, R5 ;  /* 0x000000ffff077224 */ /* 0x000fd400078e0005 */
[----:B------:R-:W-:-:S10]  /*0110*/  @!P0 DMUL R6, R6, 1.80143985094819840000e+16 ;  /* 0x4350000006068828 */ /* 0x000fd40000000000 */
[----:B------:R-:W-:Y:S02]  /*0120*/  @!P0 IMAD.MOV.U32 R3, RZ, RZ, R7 ;  /* 0x000000ffff038224 */ /* 0x000fe400078e0007 */
[----:B------:R-:W-:Y:S02]  /*0130*/  @!P0 IMAD.MOV.U32 R4, RZ, RZ, R6 ;  /* 0x000000ffff048224 */ /* 0x000fe400078e0006 */
[----:B------:R-:W-:-:S05]  /*0140*/  VIADD R2, R3, 0xffffffff ;  /* 0xffffffff03027836 */ /* 0x000fca0000000000 */
[----:B------:R-:W-:Y:S02]  /*0150*/  ISETP.GT.U32.AND P1, PT, R2, 0x7feffffe, PT ;  /* 0x7feffffe0200780c */ /* 0x000fe40003f24070 */
[----:B------:R-:W-:Y:S01]  /*0160*/  MOV R2, 0xfffffc01 ;  /* 0xfffffc0100027802 */ /* 0x000fe20000000f00 */
[----:B------:R-:W-:-:S10]  /*0170*/  @!P0 IMAD.MOV.U32 R2, RZ, RZ, -0x435 ;  /* 0xfffffbcbff028424 */ /* 0x000fd400078e00ff */
[----:B------:R-:W-:Y:S05]  /*0180*/  @P1 BRA `(.L_x_80) ;  /* 0x0000000400001947 */ /* 0x000fea0003800000 */
[----:B------:R-:W-:Y:S01]  /*0190*/  LOP3.LUT R5, R3, 0xfffff, RZ, 0xc0, !PT ;  /* 0x000fffff03057812 */ /* 0x000fe200078ec0ff */
[----:B------:R-:W-:Y:S01]  /*01a0*/  IMAD.MOV.U32 R6, RZ, RZ, RZ ;  /* 0x000000ffff067224 */ /* 0x000fe200078e00ff */
[----:B------:R-:W-:Y:S01]  /*01b0*/  MOV R14, 0x8b7a8b04 ;  /* 0x8b7a8b04000e7802 */ /* 0x000fe20000000f00 */
[----:B------:R-:W-:Y:S01]  /*01c0*/  IMAD.MOV.U32 R15, RZ, RZ, 0x3ed0ee25 ;  /* 0x3ed0ee25ff0f7424 */ /* 0x000fe200078e00ff */
[----:B------:R-:W-:Y:S01]  /*01d0*/  LOP3.LUT R5, R5, 0x3ff00000, RZ, 0xfc, !PT ;  /* 0x3ff0000005057812 */ /* 0x000fe200078efcff */
[----:B------:R-:W-:Y:S01]  /*01e0*/  UMOV UR6, 0x3ae80f1e ;  /* 0x3ae80f1e00067882 */ /* 0x000fe20000000000 */
[----:B------:R-:W-:Y:S01]  /*01f0*/  UMOV UR7, 0x3eb1380b ;  /* 0x3eb1380b00077882 */ /* 0x000fe20000000000 */
[----:B------:R-:W-:Y:S01]  /*0200*/  LEA.HI R16, R3, R2, RZ, 0xc ;  /* 0x0000000203107211 */ /* 0x000fe200078f60ff */
[----:B------:R-:W-:Y:S01]  /*0210*/  UMOV UR8, 0x80000000 ;  /* 0x8000000000087882 */ /* 0x000fe20000000000 */
[----:B------:R-:W-:Y:S01]  /*0220*/  ISETP.GE.U32.AND P0, PT, R5, 0x3ff6a09f, PT ;  /* 0x3ff6a09f0500780c */ /* 0x000fe20003f06070 */
[----:B------:R-:W-:Y:S01]  /*0230*/  UMOV UR9, 0x43300000 ;  /* 0x4330000000097882 */ /* 0x000fe20000000000 */
[----:B------:R-:W-:-:S11]  /*0240*/  MOV R17, 0x43300000 ;  /* 0x4330000000117802 */ /* 0x000fd60000000f00 */
[----:B------:R-:W-:Y:S01]  /*0250*/  @P0 IADD3 R7, PT, PT, R5, -0x100000, RZ ;  /* 0xfff0000005070810 */ /* 0x000fe20007ffe0ff */
[----:B------:R-:W-:-:S04]  /*0260*/  @P0 VIADD R16, R16, 0x1 ;  /* 0x0000000110100836 */ /* 0x000fc80000000000 */
[----:B------:R-:W-:Y:S01]  /*0270*/  @P0 IMAD.MOV.U32 R5, RZ, RZ, R7 ;  /* 0x000000ffff050224 */ /* 0x000fe200078e0007 */
[----:B------:R-:W-:-:S05]  /*0280*/  LOP3.LUT R16, R16, 0x80000000, RZ, 0x3c, !PT ;  /* 0x8000000010107812 */ /* 0x000fca00078e3cff */
[C---:B------:R-:W-:Y:S02]  /*0290*/  DADD R12, R4.reuse, 1 ;  /* 0x3ff00000040c7429 */ /* 0x040fe40000000000 */
[----:B------:R-:W-:-:S04]  /*02a0*/  DADD R4, R4, -1 ;  /* 0xbff0000004047429 */ /* 0x000fc80000000000 */
[----:B------:R-:W0:Y:S02]  /*02b0*/  MUFU.RCP64H R7, R13 ;  /* 0x0000000d00077308 */ /* 0x000e240000001800 */
[----:B0-----:R-:W-:-:S08]  /*02c0*/  DFMA R8, -R12, R6, 1 ;  /* 0x3ff000000c08742b */ /* 0x001fd00000000106 */
[----:B------:R-:W-:-:S08]  /*02d0*/  DFMA R8, R8, R8, R8 ;  /* 0x000000080808722b */ /* 0x000fd00000000008 */
[----:B------:R-:W-:-:S08]  /*02e0*/  DFMA R6, R6, R8, R6 ;  /* 0x000000080606722b */ /* 0x000fd00000000006 */
[----:B------:R-:W-:-:S08]  /*02f0*/  DMUL R8, R4, R6 ;  /* 0x0000000604087228 */ /* 0x000fd00000000000 */
[----:B------:R-:W-:-:S08]  /*0300*/  DFMA R8, R4, R6, R8 ;  /* 0x000000060408722b */ /* 0x000fd00000000008 */
[----:B------:R-:W-:Y:S02]  /*0310*/  DMUL R10, R8, R8 ;  /* 0x00000008080a7228 */ /* 0x000fe40000000000 */
[----:B------:R-:W-:-:S06]  /*0320*/  DADD R2, R4, -R8 ;  /* 0x0000000004027229 */ /* 0x000fcc0000000808 */
[----:B------:R-:W-:Y:S01]  /*0330*/  DFMA R12, R10, UR6, R14 ;  /* 0x000000060a0c7c2b */ /* 0x000fe2000800000e */
[----:B------:R-:W-:Y:S01]  /*0340*/  UMOV UR6, 0x9f02676f ;  /* 0x9f02676f00067882 */ /* 0x000fe20000000000 */
[----:B------:R-:W-:Y:S01]  /*0350*/  UMOV UR7, 0x3ef3b266 ;  /* 0x3ef3b26600077882 */ /* 0x000fe20000000000 */
[----:B------:R-:W-:Y:S02]  /*0360*/  DADD R14, R2, R2 ;  /* 0x00000000020e7229 */ /* 0x000fe40000000002 */
[----:B------:R-:W-:Y:S01]  /*0370*/  DADD R2, R16, -UR8 ;  /* 0x8000000810027e29 */ /* 0x000fe20008000000 */
[----:B------:R-:W-:Y:S01]  /*0380*/  UMOV UR8, 0xfefa39ef ;  /* 0xfefa39ef00087882 */ /* 0x000fe20000000000 */
[----:B------:R-:W-:Y:S01]  /*0390*/  UMOV UR9, 0x3fe62e42 ;  /* 0x3fe62e4200097882 */ /* 0x000fe20000000000 */
[----:B------:R-:W-:Y:S01]  /*03a0*/  DFMA R12, R10, R12, UR6 ;  /* 0x000000060a0c7e2b */ /* 0x000fe2000800000c */
[----:B------:R-:W-:Y:S01]  /*03b0*/  UMOV UR6, 0xa9ab0956 ;  /* 0xa9ab095600067882 */ /* 0x000fe20000000000 */
[----:B------:R-:W-:Y:S01]  /*03c0*/  UMOV UR7, 0x3f1745cb ;  /* 0x3f1745cb00077882 */ /* 0x000fe20000000000 */
[----:B------:R-:W-:-:S02]  /*03d0*/  DFMA R14, R4, -R8, R14 ;  /* 0x80000008040e722b */ /* 0x000fc4000000000e */
[----:B------:R-:W-:-:S03]  /*03e0*/  DFMA R4, R2, UR8, R8 ;  /* 0x0000000802047c2b */ /* 0x000fc60008000008 */
[----:B------:R-:W-:Y:S01]  /*03f0*/  DFMA R12, R10, R12, UR6 ;  /* 0x000000060a0c7e2b */ /* 0x000fe2000800000c */
[----:B------:R-:W-:Y:S01]  /*0400*/  UMOV UR6, 0x2d1b5154 ;  /* 0x2d1b515400067882 */ /* 0x000fe20000000000 */
[----:B------:R-:W-:Y:S01]  /*0410*/  UMOV UR7, 0x3f3c71c7 ;  /* 0x3f3c71c700077882 */ /* 0x000fe20000000000 */
[----:B------:R-:W-:-:S05]  /*0420*/  DMUL R14, R6, R14 ;  /* 0x0000000e060e7228 */ /* 0x000fca0000000000 */
        /* <DEDUP_REMOVED lines=11> */
[----:B------:R-:W-:Y:S02]  /*04e0*/  UMOV UR7, 0x3fe62e42 ;  /* 0x3fe62e4200077882 */ /* 0x000fe40000000000 */
[----:B------:R-:W-:Y:S01]  /*04f0*/  DFMA R16, R2, -UR6, R4 ;  /* 0x8000000602107c2b */ /* 0x000fe20008000004 */
[----:B------:R-:W-:Y:S01]  /*0500*/  UMOV UR6, 0x3b39803f ;  /* 0x3b39803f00067882 */ /* 0x000fe20000000000 */
[----:B------:R-:W-:Y:S02]  /*0510*/  UMOV UR7, 0x3c7abc9e ;  /* 0x3c7abc9e00077882 */ /* 0x000fe40000000000 */
[----:B------:R-:W-:-:S04]  /*0520*/  DMUL R12, R10, R12 ;  /* 0x0000000c0a0c7228 */ /* 0x000fc80000000000 */
[----:B------:R-:W-:-:S04]  /*0530*/  DADD R16, -R8, R16 ;  /* 0x0000000008107229 */ /* 0x000fc80000000110 */
[----:B------:R-:W-:-:S08]  /*0540*/  DFMA R12, R8, R12, R14 ;  /* 0x0000000c080c722b */ /* 0x000fd0000000000e */
[----:B------:R-:W-:-:S08]  /*0550*/  DADD R12, R12, -R16 ;  /* 0x000000000c0c7229 */ /* 0x000fd00000000810 */
[----:B------:R-:W-:-:S08]  /*0560*/  DFMA R12, R2, UR6, R12 ;  /* 0x00000006020c7c2b */ /* 0x000fd0000800000c */
[----:B------:R-:W-:Y:S01]  /*0570*/  DADD R4, R4, R12 ;  /* 0x0000000004047229 */ /* 0x000fe2000000000c */
[----:B------:R-:W-:Y:S10]  /*0580*/  BRA `(.L_x_81) ;  /* 0x0000000000187947 */ /* 0x000ff40003800000 */
.L_x_80:
[----:B------:R-:W-:Y:S01]  /*0590*/  IMAD.MOV.U32 R2, RZ, RZ, 0x0 ;  /* 0x00000000ff027424 */ /* 0x000fe200078e00ff */
[----:B------:R-:W-:Y:S02]  /*05a0*/  MOV R3, 0x7ff00000 ;  /* 0x7ff0000000037802 */ /* 0x000fe40000000f00 */
[----:B------:R-:W-:-:S04]  /*05b0*/  LOP3.LUT P0, RZ, R7, 0x7fffffff, RZ, 0xc0, !PT ;  /* 0x7fffffff07ff7812 */ /* 0x000fc8000780c0ff */
[----:B------:R-:W-:-:S10]  /*05c0*/  DFMA R2, R6, R2, +INF ;  /* 0x7ff000000602742b */ /* 0x000fd40000000002 */
[----:B------:R-:W-:Y:S02]  /*05d0*/  FSEL R4, R2, RZ, P0 ;  /* 0x000000ff02047208 */ /* 0x000fe40000000000 */
[----:B------:R-:W-:-:S07]  /*05e0*/  FSEL R5, R3, -QNAN , P0 ;  /* 0xfff0000003057808 */ /* 0x000fce0000000000 */
.L_x_81:
[----:B------:R-:W-:Y:S05]  /*05f0*/  BSYNC.RECONVERGENT B0 ;  /* 0x0000000000007941 */ /* 0x000fea0003800200 */
.L_x_79:
[----:B------:R-:W0:Y:S02]  /*0600*/  LDC.64 R2, c[0x0][0x380] ;  /* 0x0000e000ff027b82 */ /* 0x000e240000000a00 */
[----:B0-----:R-:W-:-:S05]  /*0610*/  IMAD.WIDE R2, R0, 0x8, R2 ;  /* 0x0000000800027825 */ /* 0x001fca00078e0202 */
[----:B------:R-:W-:Y:S01]  /*0620*/  STG.E.64 desc[UR4][R2.64], R4 ;  /* 0x0000000402007986 */ /* 0x000fe2000c101b04 */
[----:B------:R-:W-:Y:S05]  /*0630*/  EXIT ;  /* 0x000000000000794d */ /* 0x000fea0003800000 */
.L_x_82:
        /* <DEDUP_REMOVED lines=12> */
.L_x_148:


//--------------------- .text.exp_f32             --------------------------
	.section	.text.exp_f32,"ax",@progbits
	.align	128
        .global         exp_f32
        .type           exp_f32,@function
        .size           exp_f32,(.L_x_149 - exp_f32)
        .other          exp_f32,@"STO_CUDA_ENTRY STV_DEFAULT"
exp_f32:
.text.exp_f32:
        /* <DEDUP_REMOVED lines=13> */
[----:B------:R-:W-:-:S04]  /*00d0*/  MOV R9, 0x437c0000 ;  /* 0x437c000000097802 */ /* 0x000fc80000000f00 */
[----:B--2---:R-:W-:Y:S02]  /*00e0*/  FFMA.SAT R0, R2, R5, 0.5 ;  /* 0x3f00000002007423 */ /* 0x004fe40000002005 */
[----:B------:R-:W0:Y:S02]  /*00f0*/  LDC.64 R4, c[0x0][0x380] ;  /* 0x0000e000ff047b82 */ /* 0x000e240000000a00 */
[----:B------:R-:W-:-:S04]  /*0100*/  FFMA.RM R0, R0, R9, 12582913 ;  /* 0x4b40000100007423 */ /* 0x000fc80000004009 */
        /* <DEDUP_REMOVED lines=9> */
.L_x_83:
        /* <DEDUP_REMOVED lines=14> */
.L_x_149:


//--------------------- .text.exp_f64             --------------------------
	.section	.text.exp_f64,"ax",@progbits
	.align	128
        .global         exp_f64
        .type           exp_f64,@function
        .size           exp_f64,(.L_x_150 - exp_f64)
        .other          exp_f64,@"STO_CUDA_ENTRY STV_DEFAULT"
exp_f64:
.text.exp_f64:
        /* <DEDUP_REMOVED lines=10> */
[----:B------:R-:W-:Y:S02]  /*00a0*/  IMAD.MOV.U32 R4, RZ, RZ, 0x652b82fe ;  /* 0x652b82feff047424 */ /* 0x000fe400078e00ff */
[----:B------:R-:W-:Y:S01]  /*00b0*/  IMAD.MOV.U32 R5, RZ, RZ, 0x3ff71547 ;  /* 0x3ff71547ff057424 */ /* 0x000fe200078e00ff */
[----:B------:R-:W-:Y:S01]  /*00c0*/  UMOV UR6, 0xfefa39ef ;  /* 0xfefa39ef00067882 */ /* 0x000fe20000000000 */
[----:B------:R-:W-:Y:S02]  /*00d0*/  UMOV UR7, 0x3fe62e42 ;  /* 0x3fe62e4200077882 */ /* 0x000fe40000000000 */
[----:B------:R-:W2:Y:S01]  /*00e0*/  LDC.64 R10, c[0x0][0x380] ;  /* 0x0000e000ff0a7b82 */ /* 0x000ea20000000a00 */
[----:B0-----:R-:W-:-:S06]  /*00f0*/  IMAD.WIDE R2, R0, 0x8, R2 ;  /* 0x0000000800027825 */ /* 0x001fcc00078e0202 */
[----:B-1----:R-:W3:Y:S01]  /*0100*/  LDG.E.64 R2, desc[UR4][R2.64] ;  /* 0x0000000402027981 */ /* 0x002ee2000c1e1b00 */
[----:B------:R-:W-:Y:S01]  /*0110*/  BSSY.RECONVERGENT B0, `(.L_x_84) ;  /* 0x0000037000007945 */ /* 0x000fe20003800200 */
[----:B--2---:R-:W-:Y:S01]  /*0120*/  IMAD.WIDE R10, R0, 0x8, R10 ;  /* 0x00000008000a7825 */ /* 0x004fe200078e020a */
[----:B---3--:R-:W-:Y:S01]  /*0130*/  DFMA R4, R2, R4, 6.75539944105574400000e+15 ;  /* 0x433800000204742b */ /* 0x008fe20000000004 */
[----:B------:R-:W-:-:S07]  /*0140*/  FSETP.GEU.AND P0, PT, |R3|, 4.1917929649353027344, PT ;  /* 0x4086232b0300780b */ /* 0x000fce0003f0e200 */
        /* <DEDUP_REMOVED lines=51> */
.L_x_85:
[----:B------:R-:W-:Y:S05]  /*0480*/  BSYNC.RECONVERGENT B0 ;  /* 0x0000000000007941 */ /* 0x000fea0003800200 */
.L_x_84:
[----:B------:R-:W-:Y:S01]  /*0490*/  STG.E.64 desc[UR4][R10.64], R6 ;  /* 0x000000060a007986 */ /* 0x000fe2000c101b04 */
[----:B------:R-:W-:Y:S05]  /*04a0*/  EXIT ;  /* 0x000000000000794d */ /* 0x000fea0003800000 */
.L_x_86:
        /* <DEDUP_REMOVED lines=13> */
.L_x_150:


//--------------------- .text.scalar_mul_f64      --------------------------
	.section	.text.scalar_mul_f64,"ax",@progbits
	.align	128
        .global         scalar_mul_f64
        .type           scalar_mul_f64,@function
        .size           scalar_mul_f64,(.L_x_151 - scalar_mul_f64)
        .other          scalar_mul_f64,@"STO_CUDA_ENTRY STV_DEFAULT"
scalar_mul_f64:
.text.scalar_mul_f64:
        /* <DEDUP_REMOVED lines=10> */
[----:B------:R-:W2:Y:S06]  /*00a0*/  LDCU.64 UR6, c[0x0][0x390] ;  /* 0x00007200ff0677ac */ /* 0x000eac0008000a00 */
[----:B------:R-:W3:Y:S01]  /*00b0*/  LDC.64 R6, c[0x0][0x380] ;  /* 0x0000e000ff067b82 */ /* 0x000ee20000000a00 */
[----:B0-----:R-:W-:-:S06]  /*00c0*/  IMAD.WIDE R2, R9, 0x8, R2 ;  /* 0x0000000809027825 */ /* 0x001fcc00078e0202 */
[----:B-1----:R-:W2:Y:S01]  /*00d0*/  LDG.E.64 R2, desc[UR4][R2.64] ;  /* 0x0000000402027981 */ /* 0x002ea2000c1e1b00 */
[----:B---3--:R-:W-:Y:S01]  /*00e0*/  IMAD.WIDE R6, R9, 0x8, R6 ;  /* 0x0000000809067825 */ /* 0x008fe200078e0206 */
[----:B--2---:R-:W-:-:S07]  /*00f0*/  DMUL R4, R2, UR6 ;  /* 0x0000000602047c28 */ /* 0x004fce0008000000 */
[----:B------:R-:W-:Y:S01]  /*0100*/  STG.E.64 desc[UR4][R6.64], R4 ;  /* 0x0000000406007986 */ /* 0x000fe2000c101b04 */
[----:B------:R-:W-:Y:S05]  /*0110*/  EXIT ;  /* 0x000000000000794d */ /* 0x000fea0003800000 */
.L_x_87:
        /* <DEDUP_REMOVED lines=14> */
.L_x_151:


//--------------------- .text.scalar_add_f64      --------------------------
	.section	.text.scalar_add_f64,"ax",@progbits
	.align	128
        .global         scalar_add_f64
        .type           scalar_add_f64,@function
        .size           scalar_add_f64,(.L_x_152 - scalar_add_f64)
        .other          scalar_add_f64,@"STO_CUDA_ENTRY STV_DEFAULT"
scalar_add_f64:
.text.scalar_add_f64:
        /* <DEDUP_REMOVED lines=15> */
[----:B--2---:R-:W-:-:S07]  /*00f0*/  DADD R4, R2, UR6 ;  /* 0x0000000602047e29 */ /* 0x004fce0008000000 */
[----:B------:R-:W-:Y:S01]  /*0100*/  STG.E.64 desc[UR4][R6.64], R4 ;  /* 0x0000000406007986 */ /* 0x000fe2000c101b04 */
[----:B------:R-:W-:Y:S05]  /*0110*/  EXIT ;  /* 0x000000000000794d */ /* 0x000fea0003800000 */
.L_x_88:
        /* <DEDUP_REMOVED lines=14> */
.L_x_152:


//--------------------- .text.abs_f32             --------------------------
	.section	.text.abs_f32,"ax",@progbits
	.align	128
        .global         abs_f32
        .type           abs_f32,@function
        .size           abs_f32,(.L_x_153 - abs_f32)
        .other          abs_f32,@"STO_CUDA_ENTRY STV_DEFAULT"
abs_f32:
.text.abs_f32:
        /* <DEDUP_REMOVED lines=13> */
[----:B--2---:R-:W-:-:S04]  /*00d0*/  IMAD.WIDE R4, R7, 0x4, R4 ;  /* 0x0000000407047825 */ /* 0x004fc800078e0204 */
[----:B---3--:R-:W-:-:S05]  /*00e0*/  FADD R7, |R2|, -RZ ;  /* 0x800000ff02077221 */ /* 0x008fca0000000200 */
[----:B------:R-:W-:Y:S01]  /*00f0*/  STG.E desc[UR4][R4.64], R7 ;  /* 0x0000000704007986 */ /* 0x000fe2000c101904 */
[----:B------:R-:W-:Y:S05]  /*0100*/  EXIT ;  /* 0x000000000000794d */ /* 0x000fea0003800000 */
.L_x_89:
        /* <DEDUP_REMOVED lines=15> */
.L_x_153:


//--------------------- .text.abs_f64             --------------------------
	.section	.text.abs_f64,"ax",@progbits
	.align	128
        .global         abs_f64
        .type           abs_f64,@function
        .size           abs_f64,(.L_x_154 - abs_f64)
        .other          abs_f64,@"STO_CUDA_ENTRY STV_DEFAULT"
abs_f64:
.text.abs_f64:
        /* <DEDUP_REMOVED lines=13> */
[----:B--2---:R-:W-:Y:S01]  /*00d0*/  IMAD.WIDE R4, R9, 0x8, R4 ;  /* 0x0000000809047825 */ /* 0x004fe200078e0204 */
[----:B---3--:R-:W-:-:S07]  /*00e0*/  DADD R6, -RZ, |R2| ;  /* 0x00000000ff067229 */ /* 0x008fce0000000502 */
[----:B------:R-:W-:Y:S01]  /*00f0*/  STG.E.64 desc[UR4][R4.64], R6 ;  /* 0x0000000604007986 */ /* 0x000fe2000c101b04 */
[----:B------:R-:W-:Y:S05]  /*0100*/  EXIT ;  /* 0x000000000000794d */ /* 0x000fea0003800000 */
.L_x_90:
        /* <DEDUP_REMOVED lines=15> */
.L_x_154:


//--------------------- .text.neg_f32             --------------------------
	.section	.text.neg_f32,"ax",@progbits
	.align	128
        .global         neg_f32
        .type           neg_f32,@function
        .size           neg_f32,(.L_x_155 - neg_f32)
        .other          neg_f32,@"STO_CUDA_ENTRY STV_DEFAULT"
neg_f32:
.text.neg_f32:
        /* <DEDUP_REMOVED lines=14> */
[----:B---3--:R-:W-:-:S05]  /*00e0*/  FADD R7, -R2, -RZ ;  /* 0x800000ff02077221 */ /* 0x008fca0000000100 */
[----:B------:R-:W-:Y:S01]  /*00f0*/  STG.E desc[UR4][R4.64], R7 ;  /* 0x0000000704007986 */ /* 0x000fe2000c101904 */
[----:B------:R-:W-:Y:S05]  /*0100*/  EXIT ;  /* 0x000000000000794d */ /* 0x000fea0003800000 */
.L_x_91:
        /* <DEDUP_REMOVED lines=15> */
.L_x_155:


//--------------------- .text.neg_f64             --------------------------
	.section	.text.neg_f64,"ax",@progbits
	.align	128
        .global         neg_f64
        .type           neg_f64,@function
        .size           neg_f64,(.L_x_156 - neg_f64)
        .other          neg_f64,@"STO_CUDA_ENTRY STV_DEFAULT"
neg_f64:
.text.neg_f64:
        /* <DEDUP_REMOVED lines=14> */
[----:B---3--:R-:W-:-:S07]  /*00e0*/  DADD R6, -RZ, -R2 ;  /* 0x00000000ff067229 */ /* 0x008fce0000000902 */
[----:B------:R-:W-:Y:S01]  /*00f0*/  STG.E.64 desc[UR4][R4.64], R6 ;  /* 0x0000000604007986 */ /* 0x000fe2000c101b04 */
[----:B------:R-:W-:Y:S05]  /*0100*/  EXIT ;  /* 0x000000000000794d */ /* 0x000fea0003800000 */
.L_x_92:
        /* <DEDUP_REMOVED lines=15> */
.L_x_156:


//--------------------- .text.div_f32             --------------------------
	.section	.text.div_f32,"ax",@progbits
	.align	128
        .global         div_f32
        .type           div_f32,@function
        .size           div_f32,(.L_x_127 - div_f32)
        .other          div_f32,@"STO_CUDA_ENTRY STV_DEFAULT"
div_f32:
.text.div_f32:
        /* <DEDUP_REMOVED lines=12> */
[----:B-1----:R-:W3:Y:S01]  /*00c0*/  LDG.E R3, desc[UR4][R6.64] ;  /* 0x0000000406037981 */ /* 0x002ee2000c1e1900 */
[----:B--2---:R-:W-:-:S05]  /*00d0*/  IMAD.WIDE R4, R2, 0x4, R4 ;  /* 0x0000000402047825 */ /* 0x004fca00078e0204 */
[----:B------:R-:W2:Y:S01]  /*00e0*/  LDG.E R0, desc[UR4][R4.64] ;  /* 0x0000000404007981 */ /* 0x000ea2000c1e1900 */
[----:B------:R-:W-:Y:S01]  /*00f0*/  BSSY.RECONVERGENT B0, `(.L_x_93) ;  /* 0x000000c000007945 */ /* 0x000fe20003800200 */
[----:B---3--:R-:W0:Y:S08]  /*0100*/  MUFU.RCP R8, R3 ;  /* 0x0000000300087308 */ /* 0x008e300000001000 */
[----:B--2---:R-:W1:Y:S01]  /*0110*/  FCHK P0, R0, R3 ;  /* 0x0000000300007302 */ /* 0x004e620000000000 */
[----:B0-----:R-:W-:-:S04]  /*0120*/  FFMA R9, -R3, R8, 1 ;  /* 0x3f80000003097423 */ /* 0x001fc80000000108 */
[----:B------:R-:W-:-:S04]  /*0130*/  FFMA R9, R8, R9, R8 ;  /* 0x0000000908097223 */ /* 0x000fc80000000008 */
[----:B------:R-:W-:-:S04]  /*0140*/  FFMA R8, R0, R9, RZ ;  /* 0x0000000900087223 */ /* 0x000fc800000000ff */
[----:B------:R-:W-:-:S04]  /*0150*/  FFMA R10, -R3, R8, R0 ;  /* 0x00000008030a7223 */ /* 0x000fc80000000100 */
[----:B------:R-:W-:Y:S01]  /*0160*/  FFMA R9, R9, R10, R8 ;  /* 0x0000000a09097223 */ /* 0x000fe20000000008 */
[----:B-1----:R-:W-:Y:S06]  /*0170*/  @!P0 BRA `(.L_x_94) ;  /* 0x00000000000c8947 */ /* 0x002fec0003800000 */
[----:B------:R-:W-:-:S07]  /*0180*/  MOV R4, 0x1a0 ;  /* 0x000001a000047802 */ /* 0x000fce0000000f00 */
[----:B------:R-:W-:Y:S05]  /*0190*/  CALL.REL.NOINC `($__internal_4_$__cuda_sm3x_div_rn_noftz_f32_slowpath) ;  /* 0x0000000000187944 */ /* 0x000fea0003c00000 */
[----:B------:R-:W-:-:S07]  /*01a0*/  IMAD.MOV.U32 R9, RZ, RZ, R0 ;  /* 0x000000ffff097224 */ /* 0x000fce00078e0000 */
.L_x_94:
[----:B------:R-:W-:Y:S05]  /*01b0*/  BSYNC.RECONVERGENT B0 ;  /* 0x0000000000007941 */ /* 0x000fea0003800200 */
.L_x_93:
[----:B------:R-:W0:Y:S02]  /*01c0*/  LDC.64 R4, c[0x0][0x380] ;  /* 0x0000e000ff047b82 */ /* 0x000e240000000a00 */
[----:B0-----:R-:W-:-:S05]  /*01d0*/  IMAD.WIDE R2, R2, 0x4, R4 ;  /* 0x0000000402027825 */ /* 0x001fca00078e0204 */
[----:B------:R-:W-:Y:S01]  /*01e0*/  STG.E desc[UR4][R2.64], R9 ;  /* 0x0000000902007986 */ /* 0x000fe2000c101904 */
[----:B------:R-:W-:Y:S05]  /*01f0*/  EXIT ;  /* 0x000000000000794d */ /* 0x000fea0003800000 */
        .weak           $__internal_4_$__cuda_sm3x_div_rn_noftz_f32_slowpath
        .type           $__internal_4_$__cuda_sm3x_div_rn_noftz_f32_slowpath,@function
        .size           $__internal_4_$__cuda_sm3x_div_rn_noftz_f32_slowpath,(.L_x_127 - $__internal_4_$__cuda_sm3x_div_rn_noftz_f32_slowpath)
$__internal_4_$__cuda_sm3x_div_rn_noftz_f32_slowpath:
[--C-:B------:R-:W-:Y:S01]  /*0200*/  SHF.R.U32.HI R6, RZ, 0x17, R3.reuse ;  /* 0x00000017ff067819 */ /* 0x100fe20000011603 */
[----:B------:R-:W-:Y:S01]  /*0210*/  BSSY.RECONVERGENT B1, `(.L_x_95) ;  /* 0x0000064000017945 */ /* 0x000fe20003800200 */
[--C-:B------:R-:W-:Y:S01]  /*0220*/  SHF.R.U32.HI R5, RZ, 0x17, R0.reuse ;  /* 0x00000017ff057819 */ /* 0x100fe20000011600 */
[----:B------:R-:W-:Y:S01]  /*0230*/  IMAD.MOV.U32 R7, RZ, RZ, R0 ;  /* 0x000000ffff077224 */ /* 0x000fe200078e0000 */
[----:B------:R-:W-:Y:S01]  /*0240*/  LOP3.LUT R6, R6, 0xff, RZ, 0xc0, !PT ;  /* 0x000000ff06067812 */ /* 0x000fe200078ec0ff */
[----:B------:R-:W-:Y:S01]  /*0250*/  IMAD.MOV.U32 R8, RZ, RZ, R3 ;  /* 0x000000ffff087224 */ /* 0x000fe200078e0003 */
[----:B------:R-:W-:-:S03]  /*0260*/  LOP3.LUT R5, R5, 0xff, RZ, 0xc0, !PT ;  /* 0x000000ff05057812 */ /* 0x000fc600078ec0ff */
[----:B------:R-:W-:Y:S02]  /*0270*/  VIADD R11, R6, 0xffffffff ;  /* 0xffffffff060b7836 */ /* 0x000fe40000000000 */
[----:B------:R-:W-:-:S03]  /*0280*/  VIADD R10, R5, 0xffffffff ;  /* 0xffffffff050a7836 */ /* 0x000fc60000000000 */
[----:B------:R-:W-:-:S04]  /*0290*/  ISETP.GT.U32.AND P0, PT, R11, 0xfd, PT ;  /* 0x000000fd0b00780c */ /* 0x000fc80003f04070 */
[----:B------:R-:W-:-:S13]  /*02a0*/  ISETP.GT.U32.OR P0, PT, R10, 0xfd, P0 ;  /* 0x000000fd0a00780c */ /* 0x000fda0000704470 */
[----:B------:R-:W-:Y:S01]  /*02b0*/  @!P0 IMAD.MOV.U32 R9, RZ, RZ, RZ ;  /* 0x000000ffff098224 */ /* 0x000fe200078e00ff */
[----:B------:R-:W-:Y:S06]  /*02c0*/  @!P0 BRA `(.L_x_96) ;  /* 0x00000000005c8947 */ /* 0x000fec0003800000 */
[----:B------:R-:W-:Y:S02]  /*02d0*/  FSETP.GTU.FTZ.AND P0, PT, |R0|, +INF , PT ;  /* 0x7f8000000000780b */ /* 0x000fe40003f1c200 */
[----:B------:R-:W-:-:S04]  /*02e0*/  FSETP.GTU.FTZ.AND P1, PT, |R3|, +INF , PT ;  /* 0x7f8000000300780b */ /* 0x000fc80003f3c200 */
[----:B------:R-:W-:-:S13]  /*02f0*/  PLOP3.LUT P0, PT, P0, P1, PT, 0xf8, 0x8f ;  /* 0x00000000008f781c */ /* 0x000fda0000703f70 */
[----:B------:R-:W-:Y:S05]  /*0300*/  @P0 BRA `(.L_x_97) ;  /* 0x00000004004c0947 */ /* 0x000fea0003800000 */
[----:B------:R-:W-:-:S13]  /*0310*/  LOP3.LUT P0, RZ, R8, 0x7fffffff, R7, 0xc8, !PT ;  /* 0x7fffffff08ff7812 */ /* 0x000fda000780c807 */
[----:B------:R-:W-:Y:S05]  /*0320*/  @!P0 BRA `(.L_x_98) ;  /* 0x00000004003c8947 */ /* 0x000fea0003800000 */
[C---:B------:R-:W-:Y:S02]  /*0330*/  FSETP.NEU.FTZ.AND P2, PT, |R0|.reuse, +INF , PT ;  /* 0x7f8000000000780b */ /* 0x040fe40003f5d200 */
[----:B------:R-:W-:Y:S02]  /*0340*/  FSETP.NEU.FTZ.AND P1, PT, |R3|, +INF , PT ;  /* 0x7f8000000300780b */ /* 0x000fe40003f3d200 */
[----:B------:R-:W-:-:S11]  /*0350*/  FSETP.NEU.FTZ.AND P0, PT, |R0|, +INF , PT ;  /* 0x7f8000000000780b */ /* 0x000fd60003f1d200 */
[----:B------:R-:W-:Y:S05]  /*0360*/  @!P1 BRA !P2, `(.L_x_98) ;  /* 0x00000004002c9947 */ /* 0x000fea0005000000 */
[----:B------:R-:W-:-:S04]  /*0370*/  LOP3.LUT P2, RZ, R7, 0x7fffffff, RZ, 0xc0, !PT ;  /* 0x7fffffff07ff7812 */ /* 0x000fc8000784c0ff */
[----:B------:R-:W-:-:S13]  /*0380*/  PLOP3.LUT P1, PT, P1, P2, PT, 0x2f, 0xf2 ;  /* 0x0000000000f2781c */ /* 0x000fda0000f24577 */
[----:B------:R-:W-:Y:S05]  /*0390*/  @P1 BRA `(.L_x_99) ;  /* 0x0000000400181947 */ /* 0x000fea0003800000 */
[----:B------:R-:W-:-:S04]  /*03a0*/  LOP3.LUT P1, RZ, R8, 0x7fffffff, RZ, 0xc0, !PT ;  /* 0x7fffffff08ff7812 */ /* 0x000fc8000782c0ff */
[----:B------:R-:W-:-:S13]  /*03b0*/  PLOP3.LUT P0, PT, P0, P1, PT, 0x2f, 0xf2 ;  /* 0x0000000000f2781c */ /* 0x000fda0000702577 */
[----:B------:R-:W-:Y:S05]  /*03c0*/  @P0 BRA `(.L_x_100) ;  /* 0x0000000400000947 */ /* 0x000fea0003800000 */
[----:B------:R-:W-:Y:S02]  /*03d0*/  ISETP.GE.AND P0, PT, R10, RZ, PT ;  /* 0x000000ff0a00720c */ /* 0x000fe40003f06270 */
[----:B------:R-:W-:-:S11]  /*03e0*/  ISETP.GE.AND P1, PT, R11, RZ, PT ;  /* 0x000000ff0b00720c */ /* 0x000fd60003f26270 */
[----:B------:R-:W-:Y:S02]  /*03f0*/  @P0 IMAD.MOV.U32 R9, RZ, RZ, RZ ;  /* 0x000000ffff090224 */ /* 0x000fe400078e00ff */
[----:B------:R-:W-:Y:S01]  /*0400*/  @!P0 FFMA R7, R0, 1.84467440737095516160e+19, RZ ;  /* 0x5f80000000078823 */ /* 0x000fe200000000ff */
[----:B------:R-:W-:Y:S02]  /*0410*/  @!P0 IMAD.MOV.U32 R9, RZ, RZ, -0x40 ;  /* 0xffffffc0ff098424 */ /* 0x000fe400078e00ff */
[----:B------:R-:W-:Y:S02]  /*0420*/  @!P1 FFMA R8, R3, 1.84467440737095516160e+19, RZ ;  /* 0x5f80000003089823 */ /* 0x000fe400000000ff */
[----:B------:R-:W-:-:S07]  /*0430*/  @!P1 VIADD R9, R9, 0x40 ;  /* 0x0000004009099836 */ /* 0x000fce0000000000 */
.L_x_96:
[----:B------:R-:W-:Y:S01]  /*0440*/  LEA R3, R6, 0xc0800000, 0x17 ;  /* 0xc080000006037811 */ /* 0x000fe200078eb8ff */
[----:B------:R-:W-:Y:S01]  /*0450*/  VIADD R5, R5, 0xffffff81 ;  /* 0xffffff8105057836 */ /* 0x000fe20000000000 */
[----:B------:R-:W-:Y:S03]  /*0460*/  BSSY.RECONVERGENT B2, `(.L_x_101) ;  /* 0x0000035000027945 */ /* 0x000fe60003800200 */
[----:B------:R-:W-:Y:S01]  /*0470*/  IMAD.IADD R3, R8, 0x1, -R3 ;  /* 0x0000000108037824 */ /* 0x000fe200078e0a03 */
[C---:B------:R-:W-:Y:S01]  /*0480*/  IADD3 R6, PT, PT, R5.reuse, 0x7f, -R6 ;  /* 0x0000007f05067810 */ /* 0x040fe20007ffe806 */
[----:B------:R-:W-:Y:S02]  /*0490*/  IMAD R0, R5, -0x800000, R7 ;  /* 0xff80000005007824 */ /* 0x000fe400078e0207 */
[----:B------:R-:W0:Y:S01]  /*04a0*/  MUFU.RCP R8, R3 ;  /* 0x0000000300087308 */ /* 0x000e220000001000 */
[----:B------:R-:W-:Y:S01]  /*04b0*/  FADD.FTZ R11, -R3, -RZ ;  /* 0x800000ff030b7221 */ /* 0x000fe20000010100 */
[----:B------:R-:W-:-:S03]  /*04c0*/  IMAD.IADD R6, R6, 0x1, R9 ;  /* 0x0000000106067824 */ /* 0x000fc600078e0209 */
[----:B0-----:R-:W-:-:S04]  /*04d0*/  FFMA R13, R8, R11, 1 ;  /* 0x3f800000080d7423 */ /* 0x001fc8000000000b */
[----:B------:R-:W-:-:S04]  /*04e0*/  FFMA R10, R8, R13, R8 ;  /* 0x0000000d080a7223 */ /* 0x000fc80000000008 */
[----:B------:R-:W-:-:S04]  /*04f0*/  FFMA R7, R0, R10, RZ ;  /* 0x0000000a00077223 */ /* 0x000fc800000000ff */
[----:B------:R-:W-:-:S04]  /*0500*/  FFMA R8, R11, R7, R0 ;  /* 0x000000070b087223 */ /* 0x000fc80000000000 */
[----:B------:R-:W-:-:S04]  /*0510*/  FFMA R7, R10, R8, R7 ;  /* 0x000000080a077223 */ /* 0x000fc80000000007 */
[----:B------:R-:W-:-:S04]  /*0520*/  FFMA R8, R11, R7, R0 ;  /* 0x000000070b087223 */ /* 0x000fc80000000000 */
[----:B------:R-:W-:-:S05]  /*0530*/  FFMA R0, R10, R8, R7 ;  /* 0x000000080a007223 */ /* 0x000fca0000000007 */
[----:B------:R-:W-:-:S04]  /*0540*/  SHF.R.U32.HI R3, RZ, 0x17, R0 ;  /* 0x00000017ff037819 */ /* 0x000fc80000011600 */
[----:B------:R-:W-:-:S05]  /*0550*/  LOP3.LUT R3, R3, 0xff, RZ, 0xc0, !PT ;  /* 0x000000ff03037812 */ /* 0x000fca00078ec0ff */
[----:B------:R-:W-:-:S04]  /*0560*/  IMAD.IADD R9, R3, 0x1, R6 ;  /* 0x0000000103097824 */ /* 0x000fc800078e0206 */
[----:B------:R-:W-:-:S05]  /*0570*/  VIADD R3, R9, 0xffffffff ;  /* 0xffffffff09037836 */ /* 0x000fca0000000000 */
[----:B------:R-:W-:-:S13]  /*0580*/  ISETP.GE.U32.AND P0, PT, R3, 0xfe, PT ;  /* 0x000000fe0300780c */ /* 0x000fda0003f06070 */
[----:B------:R-:W-:Y:S05]  /*0590*/  @!P0 BRA `(.L_x_102) ;  /* 0x0000000000808947 */ /* 0x000fea0003800000 */
[----:B------:R-:W-:-:S13]  /*05a0*/  ISETP.GT.AND P0, PT, R9, 0xfe, PT ;  /* 0x000000fe0900780c */ /* 0x000fda0003f04270 */
[----:B------:R-:W-:Y:S05]  /*05b0*/  @P0 BRA `(.L_x_103) ;  /* 0x00000000006c0947 */ /* 0x000fea0003800000 */
[----:B------:R-:W-:-:S13]  /*05c0*/  ISETP.GE.AND P0, PT, R9, 0x1, PT ;  /* 0x000000010900780c */ /* 0x000fda0003f06270 */
[----:B------:R-:W-:Y:S05]  /*05d0*/  @P0 BRA `(.L_x_104) ;  /* 0x0000000000740947 */ /* 0x000fea0003800000 */
[----:B------:R-:W-:Y:S02]  /*05e0*/  ISETP.GE.AND P0, PT, R9, -0x18, PT ;  /* 0xffffffe80900780c */ /* 0x000fe40003f06270 */
[----:B------:R-:W-:-:S11]  /*05f0*/  LOP3.LUT R0, R0, 0x80000000, RZ, 0xc0, !PT ;  /* 0x8000000000007812 */ /* 0x000fd600078ec0ff */
[----:B------:R-:W-:Y:S05]  /*0600*/  @!P0 BRA `(.L_x_104) ;  /* 0x0000000000688947 */ /* 0x000fea0003800000 */
[CCC-:B------:R-:W-:Y:S01]  /*0610*/  FFMA.RZ R3, R10.reuse, R8.reuse, R7.reuse ;  /* 0x000000080a037223 */ /* 0x1c0fe2000000c007 */
[CCC-:B------:R-:W-:Y:S01]  /*0620*/  FFMA.RM R6, R10.reuse, R8.reuse, R7.reuse ;  /* 0x000000080a067223 */ /* 0x1c0fe20000004007 */
[C---:B------:R-:W-:Y:S02]  /*0630*/  ISETP.NE.AND P2, PT, R9.reuse, RZ, PT ;  /* 0x000000ff0900720c */ /* 0x040fe40003f45270 */
[----:B------:R-:W-:Y:S02]  /*0640*/  ISETP.NE.AND P1, PT, R9, RZ, PT ;  /* 0x000000ff0900720c */ /* 0x000fe40003f25270 */
[----:B------:R-:W-:Y:S01]  /*0650*/  LOP3.LUT R5, R3, 0x7fffff, RZ, 0xc0, !PT ;  /* 0x007fffff03057812 */ /* 0x000fe200078ec0ff */
[----:B------:R-:W-:Y:S01]  /*0660*/  FFMA.RP R3, R10, R8, R7 ;  /* 0x000000080a037223 */ /* 0x000fe20000008007 */
[----:B------:R-:W-:Y:S02]  /*0670*/  VIADD R8, R9, 0x20 ;  /* 0x0000002009087836 */ /* 0x000fe40000000000 */
[----:B------:R-:W-:Y:S01]  /*0680*/  LOP3.LUT R5, R5, 0x800000, RZ, 0xfc, !PT ;  /* 0x0080000005057812 */ /* 0x000fe200078efcff */
[----:B------:R-:W-:Y:S01]  /*0690*/  IMAD.MOV R7, RZ, RZ, -R9 ;  /* 0x000000ffff077224 */ /* 0x000fe200078e0a09 */
[----:B------:R-:W-:-:S02]  /*06a0*/  FSETP.NEU.FTZ.AND P0, PT, R3, R6, PT ;  /* 0x000000060300720b */ /* 0x000fc40003f1d000 */
[----:B------:R-:W-:Y:S02]  /*06b0*/  SHF.L.U32 R8, R5, R8, RZ ;  /* 0x0000000805087219 */ /* 0x000fe400000006ff */
[----:B------:R-:W-:Y:S02]  /*06c0*/  SEL R6, R7, RZ, P2 ;  /* 0x000000ff07067207 */ /* 0x000fe40001000000 */
[----:B------:R-:W-:Y:S02]  /*06d0*/  ISETP.NE.AND P1, PT, R8, RZ, P1 ;  /* 0x000000ff0800720c */ /* 0x000fe40000f25270 */
[----:B------:R-:W-:Y:S02]  /*06e0*/  SHF.R.U32.HI R6, RZ, R6, R5 ;  /* 0x00000006ff067219 */ /* 0x000fe40000011605 */
[----:B------:R-:W-:Y:S02]  /*06f0*/  PLOP3.LUT P0, PT, P0, P1, PT, 0xf8, 0x8f ;  /* 0x00000000008f781c */ /* 0x000fe40000703f70 */
[----:B------:R-:W-:-:S02]  /*0700*/  SHF.R.U32.HI R8, RZ, 0x1, R6 ;  /* 0x00000001ff087819 */ /* 0x000fc40000011606 */
[----:B------:R-:W-:-:S04]  /*0710*/  SEL R3, RZ, 0x1, !P0 ;  /* 0x00000001ff037807 */ /* 0x000fc80004000000 */
[----:B------:R-:W-:-:S04]  /*0720*/  LOP3.LUT R3, R3, 0x1, R8, 0xf8, !PT ;  /* 0x0000000103037812 */ /* 0x000fc800078ef808 */
[----:B------:R-:W-:-:S05]  /*0730*/  LOP3.LUT R3, R3, R6, RZ, 0xc0, !PT ;  /* 0x0000000603037212 */ /* 0x000fca00078ec0ff */
[----:B------:R-:W-:-:S05]  /*0740*/  IMAD.IADD R3, R8, 0x1, R3 ;  /* 0x0000000108037824 */ /* 0x000fca00078e0203 */
[----:B------:R-:W-:Y:S01]  /*0750*/  LOP3.LUT R0, R3, R0, RZ, 0xfc, !PT ;  /* 0x0000000003007212 */ /* 0x000fe200078efcff */
[----:B------:R-:W-:Y:S06]  /*0760*/  BRA `(.L_x_104) ;  /* 0x0000000000107947 */ /* 0x000fec0003800000 */
.L_x_103:
[----:B------:R-:W-:-:S04]  /*0770*/  LOP3.LUT R0, R0, 0x80000000, RZ, 0xc0, !PT ;  /* 0x8000000000007812 */ /* 0x000fc800078ec0ff */
[----:B------:R-:W-:Y:S01]  /*0780*/  LOP3.LUT R0, R0, 0x7f800000, RZ, 0xfc, !PT ;  /* 0x7f80000000007812 */ /* 0x000fe200078efcff */
[----:B------:R-:W-:Y:S06]  /*0790*/  BRA `(.L_x_104) ;  /* 0x0000000000047947 */ /* 0x000fec0003800000 */
.L_x_102:
[----:B------:R-:W-:-:S07]  /*07a0*/  IMAD R0, R6, 0x800000, R0 ;  /* 0x0080000006007824 */ /* 0x000fce00078e0200 */
.L_x_104:
[----:B------:R-:W-:Y:S05]  /*07b0*/  BSYNC.RECONVERGENT B2 ;  /* 0x0000000000027941 */ /* 0x000fea0003800200 */
.L_x_101:
[----:B------:R-:W-:Y:S05]  /*07c0*/  BRA `(.L_x_105) ;  /* 0x0000000000207947 */ /* 0x000fea0003800000 */
.L_x_100:
[----:B------:R-:W-:-:S04]  /*07d0*/  LOP3.LUT R0, R8, 0x80000000, R7, 0x48, !PT ;  /* 0x8000000008007812 */ /* 0x000fc800078e4807 */
[----:B------:R-:W-:Y:S01]  /*07e0*/  LOP3.LUT R0, R0, 0x7f800000, RZ, 0xfc, !PT ;  /* 0x7f80000000007812 */ /* 0x000fe200078efcff */
[----:B------:R-:W-:Y:S06]  /*07f0*/  BRA `(.L_x_105) ;  /* 0x0000000000147947 */ /* 0x000fec0003800000 */
.L_x_99:
[----:B------:R-:W-:Y:S01]  /*0800*/  LOP3.LUT R0, R8, 0x80000000, R7, 0x48, !PT ;  /* 0x8000000008007812 */ /* 0x000fe200078e4807 */
[----:B------:R-:W-:Y:S06]  /*0810*/  BRA `(.L_x_105) ;  /* 0x00000000000c7947 */ /* 0x000fec0003800000 */
.L_x_98:
[----:B------:R-:W0:Y:S01]  /*0820*/  MUFU.RSQ R0, -QNAN ;  /* 0xffc0000000007908 */ /* 0x000e220000001400 */
[----:B------:R-:W-:Y:S05]  /*0830*/  BRA `(.L_x_105) ;  /* 0x0000000000047947 */ /* 0x000fea0003800000 */
.L_x_97:
[----:B------:R-:W-:-:S07]  /*0840*/  FADD.FTZ R0, R0, R3 ;  /* 0x0000000300007221 */ /* 0x000fce0000010000 */
.L_x_105:
[----:B------:R-:W-:Y:S05]  /*0850*/  BSYNC.RECONVERGENT B1 ;  /* 0x0000000000017941 */ /* 0x000fea0003800200 */
.L_x_95:
[----:B------:R-:W-:-:S04]  /*0860*/  IMAD.MOV.U32 R5, RZ, RZ, 0x0 ;  /* 0x00000000ff057424 */ /* 0x000fc800078e00ff */
[----:B0-----:R-:W-:Y:S05]  /*0870*/  RET.REL.NODEC R4 `(div_f32) ;  /* 0xfffffff404e07950 */ /* 0x001fea0003c3ffff */
.L_x_106:
        /* <DEDUP_REMOVED lines=16> */
.L_x_127:


//--------------------- .text.div_f64             --------------------------
	.section	.text.div_f64,"ax",@progbits
	.align	128
        .global         div_f64
        .type           div_f64,@function
        .size           div_f64,(.L_x_128 - div_f64)
        .other          div_f64,@"STO_CUDA_ENTRY STV_DEFAULT"
div_f64:
.text.div_f64:
        /* <DEDUP_REMOVED lines=13> */
[----:B--2---:R-:W-:-:S06]  /*00d0*/  IMAD.WIDE R6, R0, 0x8, R6 ;  /* 0x0000000800067825 */ /* 0x004fcc00078e0206 */
[----:B------:R-:W2:Y:S01]  /*00e0*/  LDG.E.64 R6, desc[UR4][R6.64] ;  /* 0x0000000406067981 */ /* 0x000ea2000c1e1b00 */
[----:B------:R-:W-:Y:S01]  /*00f0*/  IMAD.MOV.U32 R2, RZ, RZ, 0x1 ;  /* 0x00000001ff027424 */ /* 0x000fe200078e00ff */
[----:B------:R-:W-:Y:S01]  /*0100*/  BSSY.RECONVERGENT B0, `(.L_x_107) ;  /* 0x0000010000007945 */ /* 0x000fe20003800200 */
[----:B---3--:R-:W0:Y:S01]  /*0110*/  MUFU.RCP64H R3, R5 ;  /* 0x0000000500037308 */ /* 0x008e220000001800 */
[----:B--2---:R-:W-:-:S03]  /*0120*/  FSETP.GEU.AND P1, PT, |R7|, 6.5827683646048100446e-37, PT ;  /* 0x036000000700780b */ /* 0x004fc60003f2e200 */
[----:B0-----:R-:W-:-:S08]  /*0130*/  DFMA R8, -R4, R2, 1 ;  /* 0x3ff000000408742b */ /* 0x001fd00000000102 */
[----:B------:R-:W-:-:S08]  /*0140*/  DFMA R8, R8, R8, R8 ;  /* 0x000000080808722b */ /* 0x000fd00000000008 */
[----:B------:R-:W-:-:S08]  /*0150*/  DFMA R8, R2, R8, R2 ;  /* 0x000000080208722b */ /* 0x000fd00000000002 */
[----:B------:R-:W-:-:S08]  /*0160*/  DFMA R2, -R4, R8, 1 ;  /* 0x3ff000000402742b */ /* 0x000fd00000000108 */
[----:B------:R-:W-:-:S08]  /*0170*/  DFMA R2, R8, R2, R8 ;  /* 0x000000020802722b */ /* 0x000fd00000000008 */
[----:B------:R-:W-:-:S08]  /*0180*/  DMUL R8, R6, R2 ;  /* 0x0000000206087228 */ /* 0x000fd00000000000 */
[----:B------:R-:W-:-:S08]  /*0190*/  DFMA R10, -R4, R8, R6 ;  /* 0x00000008040a722b */ /* 0x000fd00000000106 */
[----:B------:R-:W-:-:S10]  /*01a0*/  DFMA R2, R2, R10, R8 ;  /* 0x0000000a0202722b */ /* 0x000fd40000000008 */
[----:B------:R-:W-:-:S05]  /*01b0*/  FFMA R8, RZ, R5, R3 ;  /* 0x00000005ff087223 */ /* 0x000fca0000000003 */
[----:B------:R-:W-:-:S13]  /*01c0*/  FSETP.GT.AND P0, PT, |R8|, 1.469367938527859385e-39, PT ;  /* 0x001000000800780b */ /* 0x000fda0003f04200 */
[----:B------:R-:W-:Y:S05]  /*01d0*/  @P0 BRA P1, `(.L_x_108) ;  /* 0x0000000000080947 */ /* 0x000fea0000800000 */
[----:B------:R-:W-:-:S07]  /*01e0*/  MOV R10, 0x200 ;  /* 0x00000200000a7802 */ /* 0x000fce0000000f00 */
[----:B------:R-:W-:Y:S05]  /*01f0*/  CALL.REL.NOINC `($__internal_5_$__cuda_sm20_div_rn_f64_full) ;  /* 0x0000000000147944 */ /* 0x000fea0003c00000 */
.L_x_108:
[----:B------:R-:W-:Y:S05]  /*0200*/  BSYNC.RECONVERGENT B0 ;  /* 0x0000000000007941 */ /* 0x000fea0003800200 */
.L_x_107:
[----:B------:R-:W0:Y:S02]  /*0210*/  LDC.64 R4, c[0x0][0x380] ;  /* 0x0000e000ff047b82 */ /* 0x000e240000000a00 */
[----:B0-----:R-:W-:-:S05]  /*0220*/  IMAD.WIDE R4, R0, 0x8, R4 ;  /* 0x0000000800047825 */ /* 0x001fca00078e0204 */
[----:B------:R-:W-:Y:S01]  /*0230*/  STG.E.64 desc[UR4][R4.64], R2 ;  /* 0x0000000204007986 */ /* 0x000fe2000c101b04 */
[----:B------:R-:W-:Y:S05]  /*0240*/  EXIT ;  /* 0x000000000000794d */ /* 0x000fea0003800000 */
        .weak           $__internal_5_$__cuda_sm20_div_rn_f64_full
        .type           $__internal_5_$__cuda_sm20_div_rn_f64_full,@function
        .size           $__internal_5_$__cuda_sm20_div_rn_f64_full,(.L_x_128 - $__internal_5_$__cuda_sm20_div_rn_f64_full)
$__internal_5_$__cuda_sm20_div_rn_f64_full:
[C---:B------:R-:W-:Y:S01]  /*0250*/  FSETP.GEU.AND P0, PT, |R5|.reuse, 1.469367938527859385e-39, PT ;  /* 0x001000000500780b */ /* 0x040fe20003f0e200 */
[----:B------:R-:W-:Y:S01]  /*0260*/  IMAD.MOV.U32 R16, RZ, RZ, 0x1 ;  /* 0x00000001ff107424 */ /* 0x000fe200078e00ff */
[----:B------:R-:W-:Y:S01]  /*0270*/  LOP3.LUT R2, R5, 0x800fffff, RZ, 0xc0, !PT ;  /* 0x800fffff05027812 */ /* 0x000fe200078ec0ff */
[----:B------:R-:W-:Y:S01]  /*0280*/  BSSY.RECONVERGENT B1, `(.L_x_109) ;  /* 0x0000055000017945 */ /* 0x000fe20003800200 */
[C---:B------:R-:W-:Y:S02]  /*0290*/  FSETP.GEU.AND P2, PT, |R7|.reuse, 1.469367938527859385e-39, PT ;  /* 0x001000000700780b */ /* 0x040fe40003f4e200 */
[----:B------:R-:W-:Y:S01]  /*02a0*/  LOP3.LUT R3, R2, 0x3ff00000, RZ, 0xfc, !PT ;  /* 0x3ff0000002037812 */ /* 0x000fe200078efcff */
[----:B------:R-:W-:Y:S01]  /*02b0*/  IMAD.MOV.U32 R2, RZ, RZ, R4 ;  /* 0x000000ffff027224 */ /* 0x000fe200078e0004 */
[----:B------:R-:W-:Y:S02]  /*02c0*/  LOP3.LUT R11, R7, 0x7ff00000, RZ, 0xc0, !PT ;  /* 0x7ff00000070b7812 */ /* 0x000fe400078ec0ff */
[----:B------:R-:W-:-:S03]  /*02d0*/  LOP3.LUT R14, R5, 0x7ff00000, RZ, 0xc0, !PT ;  /* 0x7ff00000050e7812 */ /* 0x000fc600078ec0ff */
[----:B------:R-:W-:Y:S01]  /*02e0*/  @!P0 DMUL R2, R4, 8.98846567431157953865e+307 ;  /* 0x7fe0000004028828 */ /* 0x000fe20000000000 */
[----:B------:R-:W-:-:S03]  /*02f0*/  ISETP.GE.U32.AND P1, PT, R11, R14, PT ;  /* 0x0000000e0b00720c */ /* 0x000fc60003f26070 */
[----:B------:R-:W-:Y:S01]  /*0300*/  @!P2 LOP3.LUT R12, R5, 0x7ff00000, RZ, 0xc0, !PT ;  /* 0x7ff00000050ca812 */ /* 0x000fe200078ec0ff */
[----:B------:R-:W-:Y:S01]  /*0310*/  @!P2 IMAD.MOV.U32 R18, RZ, RZ, RZ ;  /* 0x000000ffff12a224 */ /* 0x000fe200078e00ff */
[----:B------:R-:W0:Y:S02]  /*0320*/  MUFU.RCP64H R17, R3 ;  /* 0x0000000300117308 */ /* 0x000e240000001800 */
[----:B------:R-:W-:Y:S01]  /*0330*/  @!P2 ISETP.GE.U32.AND P3, PT, R11, R12, PT ;  /* 0x0000000c0b00a20c */ /* 0x000fe20003f66070 */
[----:B------:R-:W-:-:S05]  /*0340*/  IMAD.MOV.U32 R12, RZ, RZ, 0x1ca00000 ;  /* 0x1ca00000ff0c7424 */ /* 0x000fca00078e00ff */
[----:B------:R-:W-:-:S04]  /*0350*/  @!P2 SEL R13, R12, 0x63400000, !P3 ;  /* 0x634000000c0da807 */ /* 0x000fc80005800000 */
[----:B------:R-:W-:-:S04]  /*0360*/  @!P2 LOP3.LUT R13, R13, 0x80000000, R7, 0xf8, !PT ;  /* 0x800000000d0da812 */ /* 0x000fc800078ef807 */
[----:B------:R-:W-:Y:S01]  /*0370*/  @!P2 LOP3.LUT R19, R13, 0x100000, RZ, 0xfc, !PT ;  /* 0x001000000d13a812 */ /* 0x000fe200078efcff */
[----:B0-----:R-:W-:-:S08]  /*0380*/  DFMA R8, R16, -R2, 1 ;  /* 0x3ff000001008742b */ /* 0x001fd00000000802 */
[----:B------:R-:W-:-:S08]  /*0390*/  DFMA R8, R8, R8, R8 ;  /* 0x000000080808722b */ /* 0x000fd00000000008 */
[----:B------:R-:W-:Y:S01]  /*03a0*/  DFMA R16, R16, R8, R16 ;  /* 0x000000081010722b */ /* 0x000fe20000000010 */
[----:B------:R-:W-:Y:S01]  /*03b0*/  SEL R9, R12, 0x63400000, !P1 ;  /* 0x634000000c097807 */ /* 0x000fe20004800000 */
[----:B------:R-:W-:-:S03]  /*03c0*/  IMAD.MOV.U32 R8, RZ, RZ, R6 ;  /* 0x000000ffff087224 */ /* 0x000fc600078e0006 */
[----:B------:R-:W-:-:S03]  /*03d0*/  LOP3.LUT R9, R9, 0x800fffff, R7, 0xf8, !PT ;  /* 0x800fffff09097812 */ /* 0x000fc600078ef807 */
[----:B------:R-:W-:-:S03]  /*03e0*/  DFMA R20, R16, -R2, 1 ;  /* 0x3ff000001014742b */ /* 0x000fc60000000802 */
[----:B------:R-:W-:-:S05]  /*03f0*/  @!P2 DFMA R8, R8, 2, -R18 ;  /* 0x400000000808a82b */ /* 0x000fca0000000812 */
[----:B------:R-:W-:Y:S01]  /*0400*/  DFMA R16, R16, R20, R16 ;  /* 0x000000141010722b */ /* 0x000fe20000000010 */
[----:B------:R-:W-:Y:S02]  /*0410*/  IMAD.MOV.U32 R21, RZ, RZ, R11 ;  /* 0x000000ffff157224 */ /* 0x000fe400078e000b */
[----:B------:R-:W-:Y:S01]  /*0420*/  IMAD.MOV.U32 R20, RZ, RZ, R14 ;  /* 0x000000ffff147224 */ /* 0x000fe200078e000e */
[----:B------:R-:W-:Y:S02]  /*0430*/  @!P0 LOP3.LUT R20, R3, 0x7ff00000, RZ, 0xc0, !PT ;  /* 0x7ff0000003148812 */ /* 0x000fe400078ec0ff */
[----:B------:R-:W-:Y:S02]  /*0440*/  @!P2 LOP3.LUT R21, R9, 0x7ff00000, RZ, 0xc0, !PT ;  /* 0x7ff000000915a812 */ /* 0x000fe400078ec0ff */
[----:B------:R-:W-:Y:S01]  /*0450*/  DMUL R18, R16, R8 ;  /* 0x0000000810127228 */ /* 0x000fe20000000000 */
[----:B------:R-:W-:Y:S02]  /*0460*/  VIADD R22, R20, 0xffffffff ;  /* 0xffffffff14167836 */ /* 0x000fe40000000000 */
[----:B------:R-:W-:-:S05]  /*0470*/  VIADD R13, R21, 0xffffffff ;  /* 0xffffffff150d7836 */ /* 0x000fca0000000000 */
[----:B------:R-:W-:Y:S01]  /*0480*/  DFMA R14, R18, -R2, R8 ;  /* 0x80000002120e722b */ /* 0x000fe20000000008 */
[----:B------:R-:W-:-:S04]  /*0490*/  ISETP.GT.U32.AND P0, PT, R13, 0x7feffffe, PT ;  /* 0x7feffffe0d00780c */ /* 0x000fc80003f04070 */
[----:B------:R-:W-:-:S03]  /*04a0*/  ISETP.GT.U32.OR P0, PT, R22, 0x7feffffe, P0 ;  /* 0x7feffffe1600780c */ /* 0x000fc60000704470 */
[----:B------:R-:W-:-:S10]  /*04b0*/  DFMA R14, R16, R14, R18 ;  /* 0x0000000e100e722b */ /* 0x000fd40000000012 */
[----:B------:R-:W-:Y:S05]  /*04c0*/  @P0 BRA `(.L_x_110) ;  /* 0x00000000006c0947 */ /* 0x000fea0003800000 */
[----:B------:R-:W-:-:S04]  /*04d0*/  LOP3.LUT R16, R5, 0x7ff00000, RZ, 0xc0, !PT ;  /* 0x7ff0000005107812 */ /* 0x000fc800078ec0ff */
[CC--:B------:R-:W-:Y:S02]  /*04e0*/  VIADDMNMX R6, R11.reuse, -R16.reuse, 0xb9600000, !PT ;  /* 0xb96000000b067446 */ /* 0x0c0fe40007800910 */
[----:B------:R-:W-:Y:S02]  /*04f0*/  ISETP.GE.U32.AND P0, PT, R11, R16, PT ;  /* 0x000000100b00720c */ /* 0x000fe40003f06070 */
[----:B------:R-:W-:Y:S02]  /*0500*/  VIMNMX R6, PT, PT, R6, 0x46a00000, PT ;  /* 0x46a0000006067848 */ /* 0x000fe40003fe0100 */
[----:B------:R-:W-:-:S05]  /*0510*/  SEL R11, R12, 0x63400000, !P0 ;  /* 0x634000000c0b7807 */ /* 0x000fca0004000000 */
[----:B------:R-:W-:Y:S02]  /*0520*/  IMAD.IADD R11, R6, 0x1, -R11 ;  /* 0x00000001060b7824 */ /* 0x000fe400078e0a0b */
[----:B------:R-:W-:Y:S02]  /*0530*/  IMAD.MOV.U32 R6, RZ, RZ, RZ ;  /* 0x000000ffff067224 */ /* 0x000fe400078e00ff */
[----:B------:R-:W-:-:S06]  /*0540*/  VIADD R7, R11, 0x7fe00000 ;  /* 0x7fe000000b077836 */ /* 0x000fcc0000000000 */
[----:B------:R-:W-:-:S10]  /*0550*/  DMUL R12, R14, R6 ;  /* 0x000000060e0c7228 */ /* 0x000fd40000000000 */
[----:B------:R-:W-:-:S13]  /*0560*/  FSETP.GTU.AND P0, PT, |R13|, 1.469367938527859385e-39, PT ;  /* 0x001000000d00780b */ /* 0x000fda0003f0c200 */
[----:B------:R-:W-:Y:S05]  /*0570*/  @P0 BRA `(.L_x_111) ;  /* 0x0000000000940947 */ /* 0x000fea0003800000 */
[----:B------:R-:W-:Y:S01]  /*0580*/  DFMA R2, R14, -R2, R8 ;  /* 0x800000020e02722b */ /* 0x000fe20000000008 */
[----:B------:R-:W-:-:S09]  /*0590*/  IMAD.MOV.U32 R6, RZ, RZ, RZ ;  /* 0x000000ffff067224 */ /* 0x000fd200078e00ff */
[C---:B------:R-:W-:Y:S02]  /*05a0*/  FSETP.NEU.AND P0, PT, R3.reuse, RZ, PT ;  /* 0x000000ff0300720b */ /* 0x040fe40003f0d000 */
[----:B------:R-:W-:-:S04]  /*05b0*/  LOP3.LUT R5, R3, 0x80000000, R5, 0x48, !PT ;  /* 0x8000000003057812 */ /* 0x000fc800078e4805 */
[----:B------:R-:W-:-:S07]  /*05c0*/  LOP3.LUT R7, R5, R7, RZ, 0xfc, !PT ;  /* 0x0000000705077212 */ /* 0x000fce00078efcff */
[----:B------:R-:W-:Y:S05]  /*05d0*/  @!P0 BRA `(.L_x_111) ;  /* 0x00000000007c8947 */ /* 0x000fea0003800000 */
[----:B------:R-:W-:Y:S01]  /*05e0*/  IMAD.MOV R3, RZ, RZ, -R11 ;  /* 0x000000ffff037224 */ /* 0x000fe200078e0a0b */
[----:B------:R-:W-:Y:S01]  /*05f0*/  DMUL.RP R6, R14, R6 ;  /* 0x000000060e067228 */ /* 0x000fe20000008000 */
[----:B------:R-:W-:Y:S01]  /*0600*/  IMAD.MOV.U32 R2, RZ, RZ, RZ ;  /* 0x000000ffff027224 */ /* 0x000fe200078e00ff */
[----:B------:R-:W-:-:S05]  /*0610*/  IADD3 R11, PT, PT, -R11, -0x43300000, RZ ;  /* 0xbcd000000b0b7810 */ /* 0x000fca0007ffe1ff */
[----:B------:R-:W-:-:S03]  /*0620*/  DFMA R2, R12, -R2, R14 ;  /* 0x800000020c02722b */ /* 0x000fc6000000000e */
[----:B------:R-:W-:-:S07]  /*0630*/  LOP3.LUT R5, R7, R5, RZ, 0x3c, !PT ;  /* 0x0000000507057212 */ /* 0x000fce00078e3cff */
[----:B------:R-:W-:-:S04]  /*0640*/  FSETP.NEU.AND P0, PT, |R3|, R11, PT ;  /* 0x0000000b0300720b */ /* 0x000fc80003f0d200 */
[----:B------:R-:W-:Y:S02]  /*0650*/  FSEL R12, R6, R12, !P0 ;  /* 0x0000000c060c7208 */ /* 0x000fe40004000000 */
[----:B------:R-:W-:Y:S01]  /*0660*/  FSEL R13, R5, R13, !P0 ;  /* 0x0000000d050d7208 */ /* 0x000fe20004000000 */
[----:B------:R-:W-:Y:S06]  /*0670*/  BRA `(.L_x_111) ;  /* 0x0000000000547947 */ /* 0x000fec0003800000 */
.L_x_110:
[----:B------:R-:W-:-:S14]  /*0680*/  DSETP.NAN.AND P0, PT, R6, R6, PT ;  /* 0x000000060600722a */ /* 0x000fdc0003f08000 */
[----:B------:R-:W-:Y:S05]  /*0690*/  @P0 BRA `(.L_x_112) ;  /* 0x0000000000440947 */ /* 0x000fea0003800000 */
[----:B------:R-:W-:-:S14]  /*06a0*/  DSETP.NAN.AND P0, PT, R4, R4, PT ;  /* 0x000000040400722a */ /* 0x000fdc0003f08000 */
[----:B------:R-:W-:Y:S05]  /*06b0*/  @P0 BRA `(.L_x_113) ;  /* 0x0000000000300947 */ /* 0x000fea0003800000 */
[----:B------:R-:W-:Y:S01]  /*06c0*/  ISETP.NE.AND P0, PT, R21, R20, PT ;  /* 0x000000141500720c */ /* 0x000fe20003f05270 */
[----:B------:R-:W-:Y:S02]  /*06d0*/  IMAD.MOV.U32 R12, RZ, RZ, 0x0 ;  /* 0x00000000ff0c7424 */ /* 0x000fe400078e00ff */
[----:B------:R-:W-:-:S10]  /*06e0*/  IMAD.MOV.U32 R13, RZ, RZ, -0x80000 ;  /* 0xfff80000ff0d7424 */ /* 0x000fd400078e00ff */
[----:B------:R-:W-:Y:S05]  /*06f0*/  @!P0 BRA `(.L_x_111) ;  /* 0x0000000000348947 */ /* 0x000fea0003800000 */
[----:B------:R-:W-:Y:S02]  /*0700*/  ISETP.NE.AND P0, PT, R21, 0x7ff00000, PT ;  /* 0x7ff000001500780c */ /* 0x000fe40003f05270 */
[----:B------:R-:W-:Y:S02]  /*0710*/  LOP3.LUT R13, R7, 0x80000000, R5, 0x48, !PT ;  /* 0x80000000070d7812 */ /* 0x000fe400078e4805 */
[----:B------:R-:W-:-:S13]  /*0720*/  ISETP.EQ.OR P0, PT, R20, RZ, !P0 ;  /* 0x000000ff1400720c */ /* 0x000fda0004702670 */
[----:B------:R-:W-:Y:S01]  /*0730*/  @P0 LOP3.LUT R2, R13, 0x7ff00000, RZ, 0xfc, !PT ;  /* 0x7ff000000d020812 */ /* 0x000fe200078efcff */
[----:B------:R-:W-:Y:S02]  /*0740*/  @!P0 IMAD.MOV.U32 R12, RZ, RZ, RZ ;  /* 0x000000ffff0c8224 */ /* 0x000fe400078e00ff */
[----:B------:R-:W-:Y:S02]  /*0750*/  @P0 IMAD.MOV.U32 R12, RZ, RZ, RZ ;  /* 0x000000ffff0c0224 */ /* 0x000fe400078e00ff */
[----:B------:R-:W-:Y:S01]  /*0760*/  @P0 IMAD.MOV.U32 R13, RZ, RZ, R2 ;  /* 0x000000ffff0d0224 */ /* 0x000fe200078e0002 */
[----:B------:R-:W-:Y:S06]  /*0770*/  BRA `(.L_x_111) ;  /* 0x0000000000147947 */ /* 0x000fec0003800000 */
.L_x_113:
[----:B------:R-:W-:Y:S01]  /*0780*/  LOP3.LUT R13, R5, 0x80000, RZ, 0xfc, !PT ;  /* 0x00080000050d7812 */ /* 0x000fe200078efcff */
[----:B------:R-:W-:Y:S01]  /*0790*/  IMAD.MOV.U32 R12, RZ, RZ, R4 ;  /* 0x000000ffff0c7224 */ /* 0x000fe200078e0004 */
[----:B------:R-:W-:Y:S06]  /*07a0*/  BRA `(.L_x_111) ;  /* 0x0000000000087947 */ /* 0x000fec0003800000 */
.L_x_112:
[----:B------:R-:W-:Y:S01]  /*07b0*/  LOP3.LUT R13, R7, 0x80000, RZ, 0xfc, !PT ;  /* 0x00080000070d7812 */ /* 0x000fe200078efcff */
[----:B------:R-:W-:-:S07]  /*07c0*/  IMAD.MOV.U32 R12, RZ, RZ, R6 ;  /* 0x000000ffff0c7224 */ /* 0x000fce00078e0006 */
.L_x_111:
[----:B------:R-:W-:Y:S05]  /*07d0*/  BSYNC.RECONVERGENT B1 ;  /* 0x0000000000017941 */ /* 0x000fea0003800200 */
.L_x_109:
[----:B------:R-:W-:Y:S02]  /*07e0*/  IMAD.MOV.U32 R11, RZ, RZ, 0x0 ;  /* 0x00000000ff0b7424 */ /* 0x000fe400078e00ff */
[----:B------:R-:W-:Y:S02]  /*07f0*/  IMAD.MOV.U32 R2, RZ, RZ, R12 ;  /* 0x000000ffff027224 */ /* 0x000fe400078e000c */
[----:B------:R-:W-:Y:S01]  /*0800*/  IMAD.MOV.U32 R3, RZ, RZ, R13 ;  /* 0x000000ffff037224 */ /* 0x000fe200078e000d */
[----:B------:R-:W-:Y:S06]  /*0810*/  RET.REL.NODEC R10 `(div_f64) ;  /* 0xfffffff40af87950 */ /* 0x000fec0003c3ffff */
.L_x_114:
        /* <DEDUP_REMOVED lines=14> */
.L_x_128:


//--------------------- .text.mul_f32             --------------------------
	.section	.text.mul_f32,"ax",@progbits
	.align	128
        .global         mul_f32
        .type           mul_f32,@function
        .size           mul_f32,(.L_x_159 - mul_f32)
        .other          mul_f32,@"STO_CUDA_ENTRY STV_DEFAULT"
mul_f32:
.text.mul_f32:
        /* <DEDUP_REMOVED lines=10> */
[----:B------:R-:W2:Y:S08]  /*00a0*/  LDC.64 R4, c[0x0][0x390] ;  /* 0x0000e400ff047b82 */ /* 0x000eb00000000a00 */
[----:B------:R-:W3:Y:S01]  /*00b0*/  LDC.64 R6, c[0x0][0x380] ;  /* 0x0000e000ff067b82 */ /* 0x000ee20000000a00 */
[----:B0-----:R-:W-:-:S06]  /*00c0*/  IMAD.WIDE R2, R9, 0x4, R2 ;  /* 0x0000000409027825 */ /* 0x001fcc00078e0202 */
[----:B-1----:R-:W4:Y:S01]  /*00d0*/  LDG.E R2, desc[UR4][R2.64] ;  /* 0x0000000402027981 */ /* 0x002f22000c1e1900 */
[----:B--2---:R-:W-:-:S06]  /*00e0*/  IMAD.WIDE R4, R9, 0x4, R4 ;  /* 0x0000000409047825 */ /* 0x004fcc00078e0204 */
[----:B------:R-:W4:Y:S01]  /*00f0*/  LDG.E R5, desc[UR4][R4.64] ;  /* 0x0000000404057981 */ /* 0x000f22000c1e1900 */
[----:B---3--:R-:W-:-:S04]  /*0100*/  IMAD.WIDE R6, R9, 0x4, R6 ;  /* 0x0000000409067825 */ /* 0x008fc800078e0206 */
[----:B----4-:R-:W-:-:S05]  /*0110*/  FMUL R9, R2, R5 ;  /* 0x0000000502097220 */ /* 0x010fca0000400000 */
[----:B------:R-:W-:Y:S01]  /*0120*/  STG.E desc[UR4][R6.64], R9 ;  /* 0x0000000906007986 */ /* 0x000fe2000c101904 */
[----:B------:R-:W-:Y:S05]  /*0130*/  EXIT ;  /* 0x000000000000794d */ /* 0x000fea0003800000 */
.L_x_115:
        /* <DEDUP_REMOVED lines=12> */
.L_x_159:


//--------------------- .text.mul_f64             --------------------------
	.section	.text.mul_f64,"ax",@progbits
	.align	128
        .global         mul_f64
        .type           mul_f64,@function
        .size           mul_f64,(.L_x_160 - mul_f64)
        .other          mul_f64,@"STO_CUDA_ENTRY STV_DEFAULT"
mul_f64:
.text.mul_f64:
        /* <DEDUP_REMOVED lines=13> */
[----:B-1----:R-:W4:Y:S01]  /*00d0*/  LDG.E.64 R2, desc[UR4][R2.64] ;  /* 0x0000000402027981 */ /* 0x002f22000c1e1b00 */
[----:B--2---:R-:W-:-:S06]  /*00e0*/  IMAD.WIDE R4, R11, 0x8, R4 ;  /* 0x000000080b047825 */ /* 0x004fcc00078e0204 */
[----:B------:R-:W4:Y:S01]  /*00f0*/  LDG.E.64 R4, desc[UR4][R4.64] ;  /* 0x0000000404047981 */ /* 0x000f22000c1e1b00 */
[----:B---3--:R-:W-:Y:S01]  /*0100*/  IMAD.WIDE R8, R11, 0x8, R8 ;  /* 0x000000080b087825 */ /* 0x008fe200078e0208 */
[----:B----4-:R-:W-:-:S07]  /*0110*/  DMUL R6, R2, R4 ;  /* 0x0000000402067228 */ /* 0x010fce0000000000 */
[----:B------:R-:W-:Y:S01]  /*0120*/  STG.E.64 desc[UR4][R8.64], R6 ;  /* 0x0000000608007986 */ /* 0x000fe2000c101b04 */
[----:B------:R-:W-:Y:S05]  /*0130*/  EXIT ;  /* 0x000000000000794d */ /* 0x000fea0003800000 */
.L_x_116:
        /* <DEDUP_REMOVED lines=12> */
.L_x_160:


//--------------------- .text.sub_f32             --------------------------
	.section	.text.sub_f32,"ax",@progbits
	.align	128
        .global         sub_f32
        .type           sub_f32,@function
        .size           sub_f32,(.L_x_161 - sub_f32)
        .other          sub_f32,@"STO_CUDA_ENTRY STV_DEFAULT"
sub_f32:
.text.sub_f32:
        /* <DEDUP_REMOVED lines=17> */
[----:B----4-:R-:W-:-:S05]  /*0110*/  FADD R9, R2, -R5 ;  /* 0x8000000502097221 */ /* 0x010fca0000000000 */
[----:B------:R-:W-:Y:S01]  /*0120*/  STG.E desc[UR4][R6.64], R9 ;  /* 0x0000000906007986 */ /* 0x000fe2000c101904 */
[----:B------:R-:W-:Y:S05]  /*0130*/  EXIT ;  /* 0x000000000000794d */ /* 0x000fea0003800000 */
.L_x_117:
        /* <DEDUP_REMOVED lines=12> */
.L_x_161:


//--------------------- .text.sub_f64             --------------------------
	.section	.text.sub_f64,"ax",@progbits
	.align	128
        .global         sub_f64
        .type           sub_f64,@function
        .size           sub_f64,(.L_x_162 - sub_f64)
        .other          sub_f64,@"STO_CUDA_ENTRY STV_DEFAULT"
sub_f64:
.text.sub_f64:
        /* <DEDUP_REMOVED lines=17> */
[----:B----4-:R-:W-:-:S07]  /*0110*/  DADD R6, R2, -R4 ;  /* 0x0000000002067229 */ /* 0x010fce0000000804 */
[----:B------:R-:W-:Y:S01]  /*0120*/  STG.E.64 desc[UR4][R8.64], R6 ;  /* 0x0000000608007986 */ /* 0x000fe2000c101b04 */
[----:B------:R-:W-:Y:S05]  /*0130*/  EXIT ;  /* 0x000000000000794d */ /* 0x000fea0003800000 */
.L_x_118:
        /* <DEDUP_REMOVED lines=12> */
.L_x_162:


//--------------------- .text.add_f32             --------------------------
	.section	.text.add_f32,"ax",@progbits
	.align	128
        .global         add_f32
        .type           add_f32,@function
        .size           add_f32,(.L_x_163 - add_f32)
        .other          add_f32,@"STO_CUDA_ENTRY STV_DEFAULT"
add_f32:
.text.add_f32:
        /* <DEDUP_REMOVED lines=17> */
[----:B----4-:R-:W-:-:S05]  /*0110*/  FADD R9, R2, R5 ;  /* 0x0000000502097221 */ /* 0x010fca0000000000 */
[----:B------:R-:W-:Y:S01]  /*0120*/  STG.E desc[UR4][R6.64], R9 ;  /* 0x0000000906007986 */ /* 0x000fe2000c101904 */
[----:B------:R-:W-:Y:S05]  /*0130*/  EXIT ;  /* 0x000000000000794d */ /* 0x000fea0003800000 */
.L_x_119:
        /* <DEDUP_REMOVED lines=12> */
.L_x_163:


//--------------------- .text.add_f64             --------------------------
	.section	.text.add_f64,"ax",@progbits
	.align	128
        .global         add_f64
        .type           add_f64,@function
        .size           add_f64,(.L_x_164 - add_f64)
        .other          add_f64,@"STO_CUDA_ENTRY STV_DEFAULT"
add_f64:
.text.add_f64:
        /* <DEDUP_REMOVED lines=17> */
[----:B----4-:R-:W-:-:S07]  /*0110*/  DADD R6, R2, R4 ;  /* 0x0000000002067229 */ /* 0x010fce0000000004 */
[----:B------:R-:W-:Y:S01]  /*0120*/  STG.E.64 desc[UR4][R8.64], R6 ;  /* 0x0000000608007986 */ /* 0x000fe2000c101b04 */
[----:B------:R-:W-:Y:S05]  /*0130*/  EXIT ;  /* 0x000000000000794d */ /* 0x000fea0003800000 */
.L_x_120:
        /* <DEDUP_REMOVED lines=12> */
.L_x_164:


//--------------------- .nv.global.init           --------------------------
	.section	.nv.global.init,"aw",@progbits
	.align	16
.nv.global.init:
	.type		__cudart_sin_cos_coeffs,@object
	.size		__cudart_sin_cos_coeffs,(__cudart_i2opi_d - __cudart_sin_cos_coeffs)
__cudart_sin_cos_coeffs:
        /*0000*/ 	.byte	0x46, 0xd2, 0xb0, 0x2c, 0xf1, 0xe5, 0x5a, 0xbe, 0x92, 0xe3, 0xac, 0x69, 0xe3, 0x1d, 0xc7, 0x3e
        /*0010*/ 	.byte	0xa1, 0x62, 0xdb, 0x19, 0xa0, 0x01, 0x2a, 0xbf, 0x18, 0x08, 0x11, 0x11, 0x11, 0x11, 0x81, 0x3f
        /*0020*/ 	.byte	0x54, 0x55, 0x55, 0x55, 0x55, 0x55, 0xc5, 0xbf, 0x00, 0x00, 0x00, 0x00, 0x00, 0x00, 0x00, 0x00
        /*0030*/ 	.byte	0x00, 0x00, 0x00, 0x00, 0x00, 0x00, 0x00, 0x00, 0x64, 0x81, 0xfd, 0x20, 0x83, 0xff, 0xa8, 0xbd
        /*0040*/ 	.byte	0x28, 0x85, 0xef, 0xc1, 0xa7, 0xee, 0x21, 0x3e, 0xd9, 0xe6, 0x06, 0x8e, 0x4f, 0x7e, 0x92, 0xbe
        /*0050*/ 	.byte	0xe9, 0xbc, 0xdd, 0x19, 0xa0, 0x01, 0xfa, 0x3e, 0x47, 0x5d, 0xc1, 0x16, 0x6c, 0xc1, 0x56, 0xbf
        /*0060*/ 	.byte	0x51, 0x55, 0x55, 0x55, 0x55, 0x55, 0xa5, 0x3f, 0x00, 0x00, 0x00, 0x00, 0x00, 0x00, 0xe0, 0xbf
        /*0070*/ 	.byte	0x00, 0x00, 0x00, 0x00, 0x00, 0x00, 0xf0, 0x3f, 0x00, 0x00, 0x00, 0x00, 0x00, 0x00, 0x00, 0x00
	.type		__cudart_i2opi_d,@object
	.size		__cudart_i2opi_d,(__cudart_i2opi_f - __cudart_i2opi_d)
__cudart_i2opi_d:
        /* <DEDUP_REMOVED lines=9> */
	.type		__cudart_i2opi_f,@object
	.size		__cudart_i2opi_f,(.L_0 - __cudart_i2opi_f)
__cudart_i2opi_f:
        /*0110*/ 	.byte	0x41, 0x90, 0x43, 0x3c, 0x99, 0x95, 0x62, 0xdb, 0xc0, 0xdd, 0x34, 0xf5, 0xd1, 0x57, 0x27, 0xfc
        /*0120*/ 	.byte	0x29, 0x15, 0x44, 0x4e, 0x6e, 0x83, 0xf9, 0xa2
.L_0:


//--------------------- .nv.shared.reserved.0     --------------------------
	.section	.nv.shared.reserved.0,"aw",@nobits
	.weak		__nv_reservedSMEM_offset_0_alias
	.size		__nv_reservedSMEM_offset_0_alias, 0, 64
	.other		__nv_reservedSMEM_offset_0_alias,@"STO_CUDA_RESERVED_SHARED STV_DEFAULT"
__nv_reservedSMEM_offset_0_alias:
	.zero		0
	.zero		64


//--------------------- .nv.constant0.neg_c128    --------------------------
	.section	.nv.constant0.neg_c128,"a",@progbits
	.sectionflags	@""
	.align	4
.nv.constant0.neg_c128:
	.zero		916


//--------------------- .nv.constant0.mul_c128    --------------------------
	.section	.nv.constant0.mul_c128,"a",@progbits
	.sectionflags	@""
	.align	4
.nv.constant0.mul_c128:
	.zero		924


//--------------------- .nv.constant0.sub_c128    --------------------------
	.section	.nv.constant0.sub_c128,"a",@progbits
	.sectionflags	@""
	.align	4
.nv.constant0.sub_c128:
	.zero		924


//--------------------- .nv.constant0.add_c128    --------------------------
	.section	.nv.constant0.add_c128,"a",@progbits
	.sectionflags	@""
	.align	4
.nv.constant0.add_c128:
	.zero		924


//--------------------- .nv.constant0.exp_golden_f32 --------------------------
	.section	.nv.constant0.exp_golden_f32,"a",@progbits
	.sectionflags	@""
	.align	4
.nv.constant0.exp_golden_f32:
	.zero		916


//--------------------- .nv.constant0.exp_golden_f64 --------------------------
	.section	.nv.constant0.exp_golden_f64,"a",@progbits
	.sectionflags	@""
	.align	4
.nv.constant0.exp_golden_f64:
	.zero		916


//--------------------- .nv.constant0.relu_f32    --------------------------
	.section	.nv.constant0.relu_f32,"a",@progbits
	.sectionflags	@""
	.align	4
.nv.constant0.relu_f32:
	.zero		916


//--------------------- .nv.constant0.relu_f64    --------------------------
	.section	.nv.constant0.relu_f64,"a",@progbits
	.sectionflags	@""
	.align	4
.nv.constant0.relu_f64:
	.zero		916


//--------------------- .nv.constant0.sigmoid_f32 --------------------------
	.section	.nv.constant0.sigmoid_f32,"a",@progbits
	.sectionflags	@""
	.align	4
.nv.constant0.sigmoid_f32:
	.zero		916


//--------------------- .nv.constant0.sigmoid_f64 --------------------------
	.section	.nv.constant0.sigmoid_f64,"a",@progbits
	.sectionflags	@""
	.align	4
.nv.constant0.sigmoid_f64:
	.zero		916


//--------------------- .nv.constant0.tanh_f32    --------------------------
	.section	.nv.constant0.tanh_f32,"a",@progbits
	.sectionflags	@""
	.align	4
.nv.constant0.tanh_f32:
	.zero		916


//--------------------- .nv.constant0.tanh_f64    --------------------------
	.section	.nv.constant0.tanh_f64,"a",@progbits
	.sectionflags	@""
	.align	4
.nv.constant0.tanh_f64:
	.zero		916


//--------------------- .nv.constant0.sqrt_f32    --------------------------
	.section	.nv.constant0.sqrt_f32,"a",@progbits
	.sectionflags	@""
	.align	4
.nv.constant0.sqrt_f32:
	.zero		916


//--------------------- .nv.constant0.sqrt_f64    --------------------------
	.section	.nv.constant0.sqrt_f64,"a",@progbits
	.sectionflags	@""
	.align	4
.nv.constant0.sqrt_f64:
	.zero		916


//--------------------- .nv.constant0.cos_f32     --------------------------
	.section	.nv.constant0.cos_f32,"a",@progbits
	.sectionflags	@""
	.align	4
.nv.constant0.cos_f32:
	.zero		916


//--------------------- .nv.constant0.cos_f64     --------------------------
	.section	.nv.constant0.cos_f64,"a",@progbits
	.sectionflags	@""
	.align	4
.nv.constant0.cos_f64:
	.zero		916


//--------------------- .nv.constant0.sin_f32     --------------------------
	.section	.nv.constant0.sin_f32,"a",@progbits
	.sectionflags	@""
	.align	4
.nv.constant0.sin_f32:
	.zero		916


//--------------------- .nv.constant0.sin_f64     --------------------------
	.section	.nv.constant0.sin_f64,"a",@progbits
	.sectionflags	@""
	.align	4
.nv.constant0.sin_f64:
	.zero		916


//--------------------- .nv.constant0.log_f32     --------------------------
	.section	.nv.constant0.log_f32,"a",@progbits
	.sectionflags	@""
	.align	4
.nv.constant0.log_f32:
	.zero		916


//--------------------- .nv.constant0.log_f64     --------------------------
	.section	.nv.constant0.log_f64,"a",@progbits
	.sectionflags	@""
	.align	4
.nv.constant0.log_f64:
	.zero		916


//--------------------- .nv.constant0.exp_f32     --------------------------
	.section	.nv.constant0.exp_f32,"a",@progbits
	.sectionflags	@""
	.align	4
.nv.constant0.exp_f32:
	.zero		916


//--------------------- .nv.constant0.exp_f64     --------------------------
	.section	.nv.constant0.exp_f64,"a",@progbits
	.sectionflags	@""
	.align	4
.nv.constant0.exp_f64:
	.zero		916


//--------------------- .nv.constant0.scalar_mul_f64 --------------------------
	.section	.nv.constant0.scalar_mul_f64,"a",@progbits
	.sectionflags	@""
	.align	4
.nv.constant0.scalar_mul_f64:
	.zero		924


//--------------------- .nv.constant0.scalar_add_f64 --------------------------
	.section	.nv.constant0.scalar_add_f64,"a",@progbits
	.sectionflags	@""
	.align	4
.nv.constant0.scalar_add_f64:
	.zero		924


//--------------------- .nv.constant0.abs_f32     --------------------------
	.section	.nv.constant0.abs_f32,"a",@progbits
	.sectionflags	@""
	.align	4
.nv.constant0.abs_f32:
	.zero		916


//--------------------- .nv.constant0.abs_f64     --------------------------
	.section	.nv.constant0.abs_f64,"a",@progbits
	.sectionflags	@""
	.align	4
.nv.constant0.abs_f64:
	.zero		916


//--------------------- .nv.constant0.neg_f32     --------------------------
	.section	.nv.constant0.neg_f32,"a",@progbits
	.sectionflags	@""
	.align	4
.nv.constant0.neg_f32:
	.zero		916


//--------------------- .nv.constant0.neg_f64     --------------------------
	.section	.nv.constant0.neg_f64,"a",@progbits
	.sectionflags	@""
	.align	4
.nv.constant0.neg_f64:
	.zero		916


//--------------------- .nv.constant0.div_f32     --------------------------
	.section	.nv.constant0.div_f32,"a",@progbits
	.sectionflags	@""
	.align	4
.nv.constant0.div_f32:
	.zero		924


//--------------------- .nv.constant0.div_f64     --------------------------
	.section	.nv.constant0.div_f64,"a",@progbits
	.sectionflags	@""
	.align	4
.nv.constant0.div_f64:
	.zero		924


//--------------------- .nv.constant0.mul_f32     --------------------------
	.section	.nv.constant0.mul_f32,"a",@progbits
	.sectionflags	@""
	.align	4
.nv.constant0.mul_f32:
	.zero		924


//--------------------- .nv.constant0.mul_f64     --------------------------
	.section	.nv.constant0.mul_f64,"a",@progbits
	.sectionflags	@""
	.align	4
.nv.constant0.mul_f64:
	.zero		924


//--------------------- .nv.constant0.sub_f32     --------------------------
	.section	.nv.constant0.sub_f32,"a",@progbits
	.sectionflags	@""
	.align	4
.nv.constant0.sub_f32:
	.zero		924


//--------------------- .nv.constant0.sub_f64     --------------------------
	.section	.nv.constant0.sub_f64,"a",@progbits
	.sectionflags	@""
	.align	4
.nv.constant0.sub_f64:
	.zero		924


//--------------------- .nv.constant0.add_f32     --------------------------
	.section	.nv.constant0.add_f32,"a",@progbits
	.sectionflags	@""
	.align	4
.nv.constant0.add_f32:
	.zero		924


//--------------------- .nv.constant0.add_f64     --------------------------
	.section	.nv.constant0.add_f64,"a",@progbits
	.sectionflags	@""
	.align	4
.nv.constant0.add_f64:
	.zero		924


//--------------------- SYMBOLS --------------------------

	.type		.nv.reservedSmem.offset0,@object
	.size		.nv.reservedSmem.offset0,0x4
